//
// Generated by NVIDIA NVVM Compiler
//
// Compiler Build ID: CL-36424714
// Cuda compilation tools, release 13.0, V13.0.88
// Based on NVVM 20.0.0
//

.version 9.0
.target sm_100
.address_size 64

	// .globl	_Z10PreProcessPdS_xx
.extern .shared .align 16 .b8 M[];

.visible .entry _Z10PreProcessPdS_xx(
	.param .u64 .ptr .align 1 _Z10PreProcessPdS_xx_param_0,
	.param .u64 .ptr .align 1 _Z10PreProcessPdS_xx_param_1,
	.param .u64 _Z10PreProcessPdS_xx_param_2,
	.param .u64 _Z10PreProcessPdS_xx_param_3
)
{
	.reg .pred 	%p<7>;
	.reg .b32 	%r<8>;
	.reg .b64 	%rd<63>;
	.reg .b64 	%fd<6>;

	ld.param.u64 	%rd38, [_Z10PreProcessPdS_xx_param_0];
	ld.param.u64 	%rd39, [_Z10PreProcessPdS_xx_param_1];
	ld.param.u64 	%rd36, [_Z10PreProcessPdS_xx_param_2];
	ld.param.u64 	%rd37, [_Z10PreProcessPdS_xx_param_3];
	cvta.to.global.u64 	%rd1, %rd38;
	cvta.to.global.u64 	%rd2, %rd39;
	mov.u32 	%r1, %ntid.x;
	mov.u32 	%r2, %ctaid.x;
	mov.u32 	%r3, %tid.x;
	mad.lo.s32 	%r4, %r1, %r2, %r3;
	cvt.u64.u32 	%rd3, %r4;
	setp.lt.s64 	%p1, %rd37, 1;
	@%p1 bra 	$L__BB0_10;
	max.s64 	%rd40, %rd37, %rd36;
	add.s64 	%rd4, %rd40, -1;
	or.b64  	%rd41, %rd4, %rd36;
	and.b64  	%rd42, %rd41, -4294967296;
	setp.ne.s64 	%p2, %rd42, 0;
	@%p2 bra 	$L__BB0_3;
	cvt.u32.u64 	%r5, %rd36;
	cvt.u32.u64 	%r6, %rd4;
	div.u32 	%r7, %r6, %r5;
	cvt.u64.u32 	%rd53, %r7;
	bra.uni 	$L__BB0_4;
$L__BB0_3:
	div.u64 	%rd53, %rd4, %rd36;
$L__BB0_4:
	add.s64 	%rd8, %rd53, 1;
	and.b64  	%rd60, %rd8, 3;
	setp.lt.u64 	%p3, %rd53, 3;
	mov.b64 	%rd58, 0;
	mov.u64 	%rd59, %rd58;
	@%p3 bra 	$L__BB0_7;
	and.b64  	%rd59, %rd8, -4;
	shl.b64 	%rd11, %rd36, 2;
	shl.b64 	%rd45, %rd3, 3;
	add.s64 	%rd56, %rd1, %rd45;
	shl.b64 	%rd13, %rd36, 5;
	shl.b64 	%rd14, %rd36, 4;
	mul.lo.s64 	%rd15, %rd36, 24;
	add.s64 	%rd54, %rd2, 16;
	mov.b64 	%rd58, 0;
	mov.u64 	%rd55, %rd59;
$L__BB0_6:
	ld.global.f64 	%fd1, [%rd54+-16];
	st.global.f64 	[%rd56], %fd1;
	ld.global.f64 	%fd2, [%rd54+-8];
	shl.b64 	%rd46, %rd36, 3;
	add.s64 	%rd47, %rd56, %rd46;
	st.global.f64 	[%rd47], %fd2;
	ld.global.f64 	%fd3, [%rd54];
	add.s64 	%rd48, %rd56, %rd14;
	st.global.f64 	[%rd48], %fd3;
	ld.global.f64 	%fd4, [%rd54+8];
	add.s64 	%rd49, %rd56, %rd15;
	st.global.f64 	[%rd49], %fd4;
	add.s64 	%rd58, %rd58, %rd11;
	add.s64 	%rd56, %rd56, %rd13;
	add.s64 	%rd55, %rd55, -4;
	add.s64 	%rd54, %rd54, 32;
	setp.ne.s64 	%p4, %rd55, 0;
	@%p4 bra 	$L__BB0_6;
$L__BB0_7:
	setp.eq.s64 	%p5, %rd60, 0;
	@%p5 bra 	$L__BB0_10;
	add.s64 	%rd50, %rd58, %rd3;
	shl.b64 	%rd51, %rd50, 3;
	add.s64 	%rd62, %rd1, %rd51;
	shl.b64 	%rd28, %rd36, 3;
	shl.b64 	%rd52, %rd59, 3;
	add.s64 	%rd61, %rd2, %rd52;
$L__BB0_9:
	.pragma "nounroll";
	ld.global.f64 	%fd5, [%rd61];
	st.global.f64 	[%rd62], %fd5;
	add.s64 	%rd62, %rd62, %rd28;
	add.s64 	%rd61, %rd61, 8;
	add.s64 	%rd60, %rd60, -1;
	setp.ne.s64 	%p6, %rd60, 0;
	@%p6 bra 	$L__BB0_9;
$L__BB0_10:
	ret;

}
	// .globl	_Z19PermanentCalculatorxPfS_Pixxxxxx
.visible .entry _Z19PermanentCalculatorxPfS_Pixxxxxx(
	.param .u64 _Z19PermanentCalculatorxPfS_Pixxxxxx_param_0,
	.param .u64 .ptr .align 1 _Z19PermanentCalculatorxPfS_Pixxxxxx_param_1,
	.param .u64 .ptr .align 1 _Z19PermanentCalculatorxPfS_Pixxxxxx_param_2,
	.param .u64 .ptr .align 1 _Z19PermanentCalculatorxPfS_Pixxxxxx_param_3,
	.param .u64 _Z19PermanentCalculatorxPfS_Pixxxxxx_param_4,
	.param .u64 _Z19PermanentCalculatorxPfS_Pixxxxxx_param_5,
	.param .u64 _Z19PermanentCalculatorxPfS_Pixxxxxx_param_6,
	.param .u64 _Z19PermanentCalculatorxPfS_Pixxxxxx_param_7,
	.param .u64 _Z19PermanentCalculatorxPfS_Pixxxxxx_param_8,
	.param .u64 _Z19PermanentCalculatorxPfS_Pixxxxxx_param_9
)
{
	.reg .pred 	%p<35>;
	.reg .b32 	%r<95>;
	.reg .b32 	%f<67>;
	.reg .b64 	%rd<164>;
	.reg .b64 	%fd<46>;

	ld.param.u64 	%rd73, [_Z19PermanentCalculatorxPfS_Pixxxxxx_param_0];
	ld.param.u64 	%rd78, [_Z19PermanentCalculatorxPfS_Pixxxxxx_param_1];
	ld.param.u64 	%rd79, [_Z19PermanentCalculatorxPfS_Pixxxxxx_param_3];
	ld.param.u64 	%rd75, [_Z19PermanentCalculatorxPfS_Pixxxxxx_param_4];
	ld.param.u64 	%rd76, [_Z19PermanentCalculatorxPfS_Pixxxxxx_param_5];
	ld.param.u64 	%rd77, [_Z19PermanentCalculatorxPfS_Pixxxxxx_param_9];
	cvta.to.global.u64 	%rd1, %rd78;
	cvta.to.global.u64 	%rd2, %rd79;
	mov.u32 	%r9, %ntid.x;
	mov.u32 	%r10, %ctaid.x;
	mov.u32 	%r1, %tid.x;
	mad.lo.s32 	%r11, %r9, %r10, %r1;
	cvt.u64.u32 	%rd80, %r11;
	mul.lo.s64 	%rd157, %rd75, %rd80;
	setp.ge.s64 	%p1, %rd157, %rd73;
	@%p1 bra 	$L__BB1_41;
	mul.lo.s64 	%rd4, %rd77, %rd76;
	shl.b32 	%r12, %r1, 2;
	mov.u32 	%r13, M;
	add.s32 	%r2, %r13, %r12;
	setp.lt.s64 	%p2, %rd4, 1;
	@%p2 bra 	$L__BB1_11;
	max.s64 	%rd81, %rd77, %rd4;
	add.s64 	%rd5, %rd81, -1;
	or.b64  	%rd82, %rd5, %rd77;
	and.b64  	%rd83, %rd82, -4294967296;
	setp.ne.s64 	%p3, %rd83, 0;
	@%p3 bra 	$L__BB1_4;
	cvt.u32.u64 	%r14, %rd77;
	cvt.u32.u64 	%r15, %rd5;
	div.u32 	%r16, %r15, %r14;
	cvt.u64.u32 	%rd141, %r16;
	bra.uni 	$L__BB1_5;
$L__BB1_4:
	div.u64 	%rd141, %rd5, %rd77;
$L__BB1_5:
	add.s64 	%rd9, %rd141, 1;
	and.b64  	%rd10, %rd9, 3;
	setp.lt.u64 	%p4, %rd141, 3;
	mov.b64 	%rd144, 0;
	mov.u64 	%rd147, %rd144;
	@%p4 bra 	$L__BB1_8;
	and.b64  	%rd147, %rd9, -4;
	mov.b64 	%rd144, 0;
	mov.u64 	%rd143, %rd144;
$L__BB1_7:
	shl.b64 	%rd86, %rd143, 2;
	add.s64 	%rd87, %rd1, %rd86;
	ld.global.f32 	%f12, [%rd87];
	cvt.u32.u64 	%r17, %rd144;
	shl.b32 	%r18, %r17, 2;
	add.s32 	%r19, %r2, %r18;
	st.shared.f32 	[%r19], %f12;
	add.s64 	%rd88, %rd144, %rd77;
	ld.global.f32 	%f13, [%rd87+4];
	cvt.u32.u64 	%r20, %rd88;
	shl.b32 	%r21, %r20, 2;
	add.s32 	%r22, %r2, %r21;
	st.shared.f32 	[%r22], %f13;
	add.s64 	%rd89, %rd88, %rd77;
	ld.global.f32 	%f14, [%rd87+8];
	cvt.u32.u64 	%r23, %rd89;
	shl.b32 	%r24, %r23, 2;
	add.s32 	%r25, %r2, %r24;
	st.shared.f32 	[%r25], %f14;
	add.s64 	%rd90, %rd89, %rd77;
	add.s64 	%rd143, %rd143, 4;
	ld.global.f32 	%f15, [%rd87+12];
	cvt.u32.u64 	%r26, %rd90;
	shl.b32 	%r27, %r26, 2;
	add.s32 	%r28, %r2, %r27;
	st.shared.f32 	[%r28], %f15;
	add.s64 	%rd144, %rd90, %rd77;
	setp.ne.s64 	%p5, %rd143, %rd147;
	@%p5 bra 	$L__BB1_7;
$L__BB1_8:
	setp.eq.s64 	%p6, %rd10, 0;
	@%p6 bra 	$L__BB1_11;
	mov.b64 	%rd148, 0;
$L__BB1_10:
	.pragma "nounroll";
	add.s64 	%rd21, %rd147, 1;
	shl.b64 	%rd92, %rd147, 2;
	add.s64 	%rd93, %rd1, %rd92;
	ld.global.f32 	%f16, [%rd93];
	cvt.u32.u64 	%r29, %rd144;
	shl.b32 	%r30, %r29, 2;
	add.s32 	%r31, %r2, %r30;
	st.shared.f32 	[%r31], %f16;
	add.s64 	%rd144, %rd144, %rd77;
	add.s64 	%rd148, %rd148, 1;
	setp.ne.s64 	%p7, %rd148, %rd10;
	mov.u64 	%rd147, %rd21;
	@%p7 bra 	$L__BB1_10;
$L__BB1_11:
	bar.sync 	0;
	shr.s64 	%rd94, %rd157, 1;
	xor.b64  	%rd150, %rd94, %rd157;
	setp.eq.s64 	%p8, %rd94, %rd157;
	@%p8 bra 	$L__BB1_25;
	popc.b64 	%r32, %rd150;
	cvt.u64.u32 	%rd96, %r32;
	max.u64 	%rd25, %rd96, 1;
	max.s64 	%rd97, %rd77, %rd4;
	add.s64 	%rd26, %rd97, -1;
	mov.b64 	%rd149, 0;
	cvt.u32.u64 	%r34, %rd77;
	cvt.u32.u64 	%r35, %rd26;
	div.u32 	%r36, %r35, %r34;
$L__BB1_13:
	setp.lt.s64 	%p9, %rd4, 1;
	neg.s64 	%rd98, %rd150;
	and.b64  	%rd99, %rd150, %rd98;
	clz.b64 	%r33, %rd99;
	cvt.u64.u32 	%rd29, %r33;
	@%p9 bra 	$L__BB1_24;
	sub.s64 	%rd100, 63, %rd29;
	mul.lo.s64 	%rd30, %rd100, %rd76;
	or.b64  	%rd101, %rd26, %rd77;
	and.b64  	%rd102, %rd101, -4294967296;
	setp.ne.s64 	%p10, %rd102, 0;
	@%p10 bra 	$L__BB1_16;
	cvt.u64.u32 	%rd151, %r36;
	bra.uni 	$L__BB1_17;
$L__BB1_16:
	div.u64 	%rd151, %rd26, %rd77;
$L__BB1_17:
	add.s64 	%rd34, %rd151, 1;
	and.b64  	%rd35, %rd34, 3;
	setp.lt.u64 	%p11, %rd151, 3;
	mov.b64 	%rd154, 0;
	mov.u64 	%rd155, %rd154;
	@%p11 bra 	$L__BB1_20;
	and.b64  	%rd155, %rd34, -4;
	mov.b64 	%rd154, 0;
	mov.u64 	%rd153, %rd154;
$L__BB1_19:
	add.s64 	%rd105, %rd153, %rd30;
	shl.b64 	%rd106, %rd105, 2;
	add.s64 	%rd107, %rd2, %rd106;
	ld.global.u32 	%r37, [%rd107];
	cvt.rn.f32.s32 	%f17, %r37;
	cvt.u32.u64 	%r38, %rd154;
	shl.b32 	%r39, %r38, 2;
	add.s32 	%r40, %r2, %r39;
	ld.shared.f32 	%f18, [%r40];
	add.f32 	%f19, %f18, %f17;
	st.shared.f32 	[%r40], %f19;
	bar.sync 	0;
	add.s64 	%rd108, %rd154, %rd77;
	ld.global.u32 	%r41, [%rd107+4];
	cvt.rn.f32.s32 	%f20, %r41;
	cvt.u32.u64 	%r42, %rd108;
	shl.b32 	%r43, %r42, 2;
	add.s32 	%r44, %r2, %r43;
	ld.shared.f32 	%f21, [%r44];
	add.f32 	%f22, %f21, %f20;
	st.shared.f32 	[%r44], %f22;
	bar.sync 	0;
	add.s64 	%rd109, %rd108, %rd77;
	ld.global.u32 	%r45, [%rd107+8];
	cvt.rn.f32.s32 	%f23, %r45;
	cvt.u32.u64 	%r46, %rd109;
	shl.b32 	%r47, %r46, 2;
	add.s32 	%r48, %r2, %r47;
	ld.shared.f32 	%f24, [%r48];
	add.f32 	%f25, %f24, %f23;
	st.shared.f32 	[%r48], %f25;
	bar.sync 	0;
	add.s64 	%rd110, %rd109, %rd77;
	add.s64 	%rd153, %rd153, 4;
	ld.global.u32 	%r49, [%rd107+12];
	cvt.rn.f32.s32 	%f26, %r49;
	cvt.u32.u64 	%r50, %rd110;
	shl.b32 	%r51, %r50, 2;
	add.s32 	%r52, %r2, %r51;
	ld.shared.f32 	%f27, [%r52];
	add.f32 	%f28, %f27, %f26;
	st.shared.f32 	[%r52], %f28;
	bar.sync 	0;
	add.s64 	%rd154, %rd110, %rd77;
	setp.ne.s64 	%p12, %rd153, %rd155;
	@%p12 bra 	$L__BB1_19;
$L__BB1_20:
	setp.eq.s64 	%p13, %rd35, 0;
	@%p13 bra 	$L__BB1_24;
	add.s64 	%rd111, %rd155, %rd30;
	shl.b64 	%rd112, %rd111, 2;
	add.s64 	%rd43, %rd2, %rd112;
	ld.global.u32 	%r53, [%rd43];
	cvt.rn.f32.s32 	%f29, %r53;
	cvt.u32.u64 	%r54, %rd154;
	shl.b32 	%r55, %r54, 2;
	add.s32 	%r56, %r2, %r55;
	ld.shared.f32 	%f30, [%r56];
	add.f32 	%f31, %f30, %f29;
	st.shared.f32 	[%r56], %f31;
	bar.sync 	0;
	setp.eq.s64 	%p14, %rd35, 1;
	@%p14 bra 	$L__BB1_24;
	add.s64 	%rd44, %rd154, %rd77;
	ld.global.u32 	%r57, [%rd43+4];
	cvt.rn.f32.s32 	%f32, %r57;
	cvt.u32.u64 	%r58, %rd44;
	shl.b32 	%r59, %r58, 2;
	add.s32 	%r60, %r2, %r59;
	ld.shared.f32 	%f33, [%r60];
	add.f32 	%f34, %f33, %f32;
	st.shared.f32 	[%r60], %f34;
	bar.sync 	0;
	setp.eq.s64 	%p15, %rd35, 2;
	@%p15 bra 	$L__BB1_24;
	ld.global.u32 	%r61, [%rd43+8];
	cvt.rn.f32.s32 	%f35, %r61;
	add.s32 	%r64, %r58, %r34;
	shl.b32 	%r65, %r64, 2;
	add.s32 	%r66, %r2, %r65;
	ld.shared.f32 	%f36, [%r66];
	add.f32 	%f37, %f36, %f35;
	st.shared.f32 	[%r66], %f37;
	bar.sync 	0;
$L__BB1_24:
	add.s64 	%rd149, %rd149, 1;
	setp.ne.s64 	%p16, %rd149, %rd25;
	cvt.u32.u64 	%r67, %rd29;
	mov.b64 	%rd113, -9223372036854775808;
	shr.u64 	%rd114, %rd113, %r67;
	not.b64 	%rd115, %rd114;
	and.b64  	%rd150, %rd150, %rd115;
	@%p16 bra 	$L__BB1_13;
$L__BB1_25:
	add.s64 	%rd156, %rd157, 1;
	setp.lt.s64 	%p17, %rd75, 1;
	setp.ge.s64 	%p18, %rd156, %rd73;
	mov.f32 	%f66, 0f00000000;
	or.pred  	%p19, %p17, %p18;
	@%p19 bra 	$L__BB1_40;
	and.b64  	%rd116, %rd157, 1;
	setp.eq.b64 	%p20, %rd116, 1;
	selp.f64 	%fd44, 0d3FF0000000000000, 0dBFF0000000000000, %p20;
	max.s64 	%rd117, %rd77, %rd4;
	add.s64 	%rd48, %rd117, -1;
	cvt.u32.u64 	%r68, %rd77;
	shl.b32 	%r3, %r68, 3;
	shl.b32 	%r4, %r68, 4;
	mul.lo.s32 	%r5, %r68, 12;
	shl.b32 	%r6, %r68, 2;
	add.s64 	%rd49, %rd157, %rd75;
	mov.f32 	%f66, 0f00000000;
$L__BB1_27:
	mov.u64 	%rd50, %rd156;
	setp.lt.s64 	%p21, %rd4, 1;
	shr.u64 	%rd118, %rd50, 1;
	xor.b64  	%rd119, %rd118, %rd50;
	shr.s64 	%rd120, %rd157, 1;
	xor.b64  	%rd121, %rd120, %rd157;
	xor.b64  	%rd122, %rd121, %rd119;
	neg.s64 	%rd123, %rd122;
	and.b64  	%rd124, %rd122, %rd123;
	clz.b64 	%r69, %rd124;
	cvt.u64.u32 	%rd52, %r69;
	mov.b64 	%rd125, -9223372036854775808;
	shr.u64 	%rd126, %rd125, %r69;
	and.b64  	%rd53, %rd126, %rd119;
	mov.f64 	%fd45, 0d3FF0000000000000;
	@%p21 bra 	$L__BB1_39;
	sub.s64 	%rd54, 63, %rd52;
	or.b64  	%rd127, %rd48, %rd77;
	and.b64  	%rd128, %rd127, -4294967296;
	setp.ne.s64 	%p22, %rd128, 0;
	@%p22 bra 	$L__BB1_30;
	cvt.u32.u64 	%r70, %rd77;
	cvt.u32.u64 	%r71, %rd48;
	div.u32 	%r72, %r71, %r70;
	cvt.u64.u32 	%rd158, %r72;
	bra.uni 	$L__BB1_31;
$L__BB1_30:
	div.u64 	%rd158, %rd48, %rd77;
$L__BB1_31:
	add.s64 	%rd58, %rd158, 1;
	and.b64  	%rd59, %rd58, 3;
	setp.lt.u64 	%p23, %rd158, 3;
	mov.f32 	%f65, 0f3F800000;
	mov.b64 	%rd162, 0;
	mov.u64 	%rd163, %rd162;
	@%p23 bra 	$L__BB1_34;
	and.b64  	%rd163, %rd58, -4;
	mul.lo.s64 	%rd131, %rd76, %rd54;
	shl.b64 	%rd132, %rd131, 2;
	add.s64 	%rd133, %rd2, %rd132;
	add.s64 	%rd159, %rd133, 8;
	mov.f32 	%f65, 0f3F800000;
	mov.b64 	%rd162, 0;
	mov.u64 	%rd160, %rd163;
	mov.u32 	%r94, %r2;
$L__BB1_33:
	setp.eq.s64 	%p24, %rd53, 0;
	ld.global.u32 	%r73, [%rd159+-8];
	cvt.rn.f64.s32 	%fd7, %r73;
	neg.f64 	%fd8, %fd7;
	selp.f64 	%fd9, %fd8, %fd7, %p24;
	ld.shared.f32 	%f43, [%r94];
	cvt.f64.f32 	%fd10, %f43;
	add.f64 	%fd11, %fd9, %fd10;
	cvt.rn.f32.f64 	%f44, %fd11;
	st.shared.f32 	[%r94], %f44;
	mul.f32 	%f45, %f65, %f44;
	bar.sync 	0;
	add.s64 	%rd134, %rd162, %rd77;
	ld.global.u32 	%r74, [%rd159+-4];
	cvt.rn.f64.s32 	%fd12, %r74;
	neg.f64 	%fd13, %fd12;
	selp.f64 	%fd14, %fd13, %fd12, %p24;
	add.s32 	%r75, %r94, %r6;
	ld.shared.f32 	%f46, [%r75];
	cvt.f64.f32 	%fd15, %f46;
	add.f64 	%fd16, %fd14, %fd15;
	cvt.rn.f32.f64 	%f47, %fd16;
	st.shared.f32 	[%r75], %f47;
	mul.f32 	%f48, %f45, %f47;
	bar.sync 	0;
	add.s64 	%rd135, %rd134, %rd77;
	ld.global.u32 	%r76, [%rd159];
	cvt.rn.f64.s32 	%fd17, %r76;
	neg.f64 	%fd18, %fd17;
	selp.f64 	%fd19, %fd18, %fd17, %p24;
	add.s32 	%r77, %r94, %r3;
	ld.shared.f32 	%f49, [%r77];
	cvt.f64.f32 	%fd20, %f49;
	add.f64 	%fd21, %fd19, %fd20;
	cvt.rn.f32.f64 	%f50, %fd21;
	st.shared.f32 	[%r77], %f50;
	mul.f32 	%f51, %f48, %f50;
	bar.sync 	0;
	add.s64 	%rd136, %rd135, %rd77;
	ld.global.u32 	%r78, [%rd159+4];
	cvt.rn.f64.s32 	%fd22, %r78;
	neg.f64 	%fd23, %fd22;
	selp.f64 	%fd24, %fd23, %fd22, %p24;
	add.s32 	%r79, %r94, %r5;
	ld.shared.f32 	%f52, [%r79];
	cvt.f64.f32 	%fd25, %f52;
	add.f64 	%fd26, %fd24, %fd25;
	cvt.rn.f32.f64 	%f53, %fd26;
	st.shared.f32 	[%r79], %f53;
	mul.f32 	%f65, %f51, %f53;
	bar.sync 	0;
	add.s64 	%rd162, %rd136, %rd77;
	add.s32 	%r94, %r94, %r4;
	add.s64 	%rd160, %rd160, -4;
	add.s64 	%rd159, %rd159, 16;
	setp.ne.s64 	%p25, %rd160, 0;
	@%p25 bra 	$L__BB1_33;
$L__BB1_34:
	setp.eq.s64 	%p26, %rd59, 0;
	@%p26 bra 	$L__BB1_38;
	setp.eq.s64 	%p27, %rd53, 0;
	mad.lo.s64 	%rd137, %rd54, %rd76, %rd163;
	shl.b64 	%rd138, %rd137, 2;
	add.s64 	%rd70, %rd2, %rd138;
	ld.global.u32 	%r80, [%rd70];
	cvt.rn.f64.s32 	%fd27, %r80;
	neg.f64 	%fd28, %fd27;
	selp.f64 	%fd29, %fd28, %fd27, %p27;
	cvt.u32.u64 	%r81, %rd162;
	shl.b32 	%r82, %r81, 2;
	add.s32 	%r83, %r2, %r82;
	ld.shared.f32 	%f54, [%r83];
	cvt.f64.f32 	%fd30, %f54;
	add.f64 	%fd31, %fd29, %fd30;
	cvt.rn.f32.f64 	%f55, %fd31;
	st.shared.f32 	[%r83], %f55;
	mul.f32 	%f65, %f65, %f55;
	bar.sync 	0;
	setp.eq.s64 	%p28, %rd59, 1;
	@%p28 bra 	$L__BB1_38;
	add.s64 	%rd71, %rd162, %rd77;
	ld.global.u32 	%r84, [%rd70+4];
	cvt.rn.f64.s32 	%fd32, %r84;
	neg.f64 	%fd33, %fd32;
	selp.f64 	%fd34, %fd33, %fd32, %p27;
	cvt.u32.u64 	%r85, %rd71;
	shl.b32 	%r86, %r85, 2;
	add.s32 	%r87, %r2, %r86;
	ld.shared.f32 	%f56, [%r87];
	cvt.f64.f32 	%fd35, %f56;
	add.f64 	%fd36, %fd34, %fd35;
	cvt.rn.f32.f64 	%f57, %fd36;
	st.shared.f32 	[%r87], %f57;
	mul.f32 	%f65, %f65, %f57;
	bar.sync 	0;
	setp.eq.s64 	%p30, %rd59, 2;
	@%p30 bra 	$L__BB1_38;
	ld.global.u32 	%r88, [%rd70+8];
	cvt.rn.f64.s32 	%fd37, %r88;
	neg.f64 	%fd38, %fd37;
	selp.f64 	%fd39, %fd38, %fd37, %p27;
	cvt.u32.u64 	%r89, %rd77;
	add.s32 	%r91, %r85, %r89;
	shl.b32 	%r92, %r91, 2;
	add.s32 	%r93, %r2, %r92;
	ld.shared.f32 	%f58, [%r93];
	cvt.f64.f32 	%fd40, %f58;
	add.f64 	%fd41, %fd39, %fd40;
	cvt.rn.f32.f64 	%f59, %fd41;
	st.shared.f32 	[%r93], %f59;
	mul.f32 	%f65, %f65, %f59;
	bar.sync 	0;
$L__BB1_38:
	cvt.f64.f32 	%fd45, %f65;
$L__BB1_39:
	cvt.f64.f32 	%fd42, %f66;
	fma.rn.f64 	%fd43, %fd44, %fd45, %fd42;
	cvt.rn.f32.f64 	%f66, %fd43;
	neg.f64 	%fd44, %fd44;
	add.s64 	%rd156, %rd50, 1;
	setp.lt.s64 	%p32, %rd50, %rd49;
	setp.lt.s64 	%p33, %rd156, %rd73;
	and.pred  	%p34, %p32, %p33;
	mov.u64 	%rd157, %rd50;
	@%p34 bra 	$L__BB1_27;
$L__BB1_40:
	ld.param.u64 	%rd140, [_Z19PermanentCalculatorxPfS_Pixxxxxx_param_2];
	cvta.to.global.u64 	%rd139, %rd140;
	atom.global.add.f32 	%f60, [%rd139], %f66;
$L__BB1_41:
	ret;

}


// ===== COMPILED SASS (sm_100) =====

	.target	sm_100

	.elftype	@"ET_EXEC"


//--------------------- .note.nv.tkinfo           --------------------------
	.section	.note.nv.tkinfo,"",@"SHT_NOTE"
	.sectionflags	@"SHF_NOTE_NV_TKINFO"
	.tkinfo
        /*0018*/ 	.word	0x00000002
        /*0030*/ 	.string	""
        /*0030*/ 	.string	"ptxas"
        /*0030*/ 	.string	"Cuda compilation tools, release 13.0, V13.0.88"
        /*0030*/ 	.string	"Build cuda_13.0.r13.0/compiler.36424714_0"
        /*0030*/ 	.string	"-arch sm_100 -m 64 "



//--------------------- .note.nv.cuinfo           --------------------------
	.section	.note.nv.cuinfo,"",@"SHT_NOTE"
	.sectionflags	@"SHF_NOTE_NV_CUINFO"
        /*0018*/ 	.short	0x0002
        /*001a*/ 	.short	0x0064
        /*001c*/ 	.short	0x0082
	.zero		2


//--------------------- .nv.info                  --------------------------
	.section	.nv.info,"",@"SHT_CUDA_INFO"
	.align	4


	//----- nvinfo : EIATTR_REGCOUNT
	.align		4
        /*0000*/ 	.byte	0x04, 0x2f
        /*0002*/ 	.short	(.L_1 - .L_0)
	.align		4
.L_0:
        /*0004*/ 	.word	index@(_Z10PreProcessPdS_xx)
        /*0008*/ 	.word	0x00000020


	//----- nvinfo : EIATTR_FRAME_SIZE
	.align		4
.L_1:
        /*000c*/ 	.byte	0x04, 0x11
        /*000e*/ 	.short	(.L_3 - .L_2)
	.align		4
.L_2:
        /*0010*/ 	.word	index@($__internal_1_$__cuda_sm20_div_u64)
        /*0014*/ 	.word	0x00000000


	//----- nvinfo : EIATTR_FRAME_SIZE
	.align		4
.L_3:
        /*0018*/ 	.byte	0x04, 0x11
        /*001a*/ 	.short	(.L_5 - .L_4)
	.align		4
.L_4:
        /*001c*/ 	.word	index@(_Z10PreProcessPdS_xx)
        /*0020*/ 	.word	0x00000000


	//----- nvinfo : EIATTR_REGCOUNT
	.align		4
.L_5:
        /*0024*/ 	.byte	0x04, 0x2f
        /*0026*/ 	.short	(.L_7 - .L_6)
	.align		4
.L_6:
        /*0028*/ 	.word	index@(_Z19PermanentCalculatorxPfS_Pixxxxxx)
        /*002c*/ 	.word	0x00000028


	//----- nvinfo : EIATTR_FRAME_SIZE
	.align		4
.L_7:
        /*0030*/ 	.byte	0x04, 0x11
        /*0032*/ 	.short	(.L_9 - .L_8)
	.align		4
.L_8:
        /*0034*/ 	.word	index@($__internal_0_$__cuda_sm20_div_u64)
        /*0038*/ 	.word	0x00000000


	//----- nvinfo : EIATTR_FRAME_SIZE
	.align		4
.L_9:
        /*003c*/ 	.byte	0x04, 0x11
        /*003e*/ 	.short	(.L_11 - .L_10)
	.align		4
.L_10:
        /*0040*/ 	.word	index@(_Z19PermanentCalculatorxPfS_Pixxxxxx)
        /*0044*/ 	.word	0x00000000


	//----- nvinfo : EIATTR_MIN_STACK_SIZE
	.align		4
.L_11:
        /*0048*/ 	.byte	0x04, 0x12
        /*004a*/ 	.short	(.L_13 - .L_12)
	.align		4
.L_12:
        /*004c*/ 	.word	index@(_Z19PermanentCalculatorxPfS_Pixxxxxx)
        /*0050*/ 	.word	0x00000000


	//----- nvinfo : EIATTR_MIN_STACK_SIZE
	.align		4
.L_13:
        /*0054*/ 	.byte	0x04, 0x12
        /*0056*/ 	.short	(.L_15 - .L_14)
	.align		4
.L_14:
        /*0058*/ 	.word	index@(_Z10PreProcessPdS_xx)
        /*005c*/ 	.word	0x00000000
.L_15:


//--------------------- .nv.compat                --------------------------
	.section	.nv.compat,"",@"SHT_CUDA_COMPAT_INFO"
	.align	4
        /*0000*/ 	.byte	0x02, 0x09, 0x00, 0x00, 0x02, 0x02, 0x01, 0x00, 0x02, 0x05, 0x05, 0x00, 0x03, 0x07, 0x01, 0x01
        /*0010*/ 	.byte	0x02, 0x03, 0x00, 0x00, 0x02, 0x06, 0x01, 0x00, 0x04, 0x0b, 0x08, 0x00, 0x01, 0x00, 0x00, 0x00
        /*0020*/ 	.byte	0x00, 0x00, 0x00, 0x00


//--------------------- .nv.info._Z19PermanentCalculatorxPfS_Pixxxxxx --------------------------
	.section	.nv.info._Z19PermanentCalculatorxPfS_Pixxxxxx,"",@"SHT_CUDA_INFO"
	.sectionflags	@""
	.align	4


	//----- nvinfo : EIATTR_CUDA_API_VERSION
	.align		4
        /*0000*/ 	.byte	0x04, 0x37
        /*0002*/ 	.short	(.L_17 - .L_16)
.L_16:
        /*0004*/ 	.word	0x00000082


	//----- nvinfo : EIATTR_KPARAM_INFO
	.align		4
.L_17:
        /*0008*/ 	.byte	0x04, 0x17
        /*000a*/ 	.short	(.L_19 - .L_18)
.L_18:
        /*000c*/ 	.word	0x00000000
        /*0010*/ 	.short	0x0009
        /*0012*/ 	.short	0x0048
        /*0014*/ 	.byte	0x00, 0xf0, 0x21, 0x00


	//----- nvinfo : EIATTR_KPARAM_INFO
	.align		4
.L_19:
        /*0018*/ 	.byte	0x04, 0x17
        /*001a*/ 	.short	(.L_21 - .L_20)
.L_20:
        /*001c*/ 	.word	0x00000000
        /*0020*/ 	.short	0x0008
        /*0022*/ 	.short	0x0040
        /*0024*/ 	.byte	0x00, 0xf0, 0x21, 0x00


	//----- nvinfo : EIATTR_KPARAM_INFO
	.align		4
.L_21:
        /*0028*/ 	.byte	0x04, 0x17
        /*002a*/ 	.short	(.L_23 - .L_22)
.L_22:
        /*002c*/ 	.word	0x00000000
        /*0030*/ 	.short	0x0007
        /*0032*/ 	.short	0x0038
        /*0034*/ 	.byte	0x00, 0xf0, 0x21, 0x00


	//----- nvinfo : EIATTR_KPARAM_INFO
	.align		4
.L_23:
        /*0038*/ 	.byte	0x04, 0x17
        /*003a*/ 	.short	(.L_25 - .L_24)
.L_24:
        /*003c*/ 	.word	0x00000000
        /*0040*/ 	.short	0x0006
        /*0042*/ 	.short	0x0030
        /*0044*/ 	.byte	0x00, 0xf0, 0x21, 0x00


	//----- nvinfo : EIATTR_KPARAM_INFO
	.align		4
.L_25:
        /*0048*/ 	.byte	0x04, 0x17
        /*004a*/ 	.short	(.L_27 - .L_26)
.L_26:
        /*004c*/ 	.word	0x00000000
        /*0050*/ 	.short	0x0005
        /*0052*/ 	.short	0x0028
        /*0054*/ 	.byte	0x00, 0xf0, 0x21, 0x00


	//----- nvinfo : EIATTR_KPARAM_INFO
	.align		4
.L_27:
        /*0058*/ 	.byte	0x04, 0x17
        /*005a*/ 	.short	(.L_29 - .L_28)
.L_28:
        /*005c*/ 	.word	0x00000000
        /*0060*/ 	.short	0x0004
        /*0062*/ 	.short	0x0020
        /*0064*/ 	.byte	0x00, 0xf0, 0x21, 0x00


	//----- nvinfo : EIATTR_KPARAM_INFO
	.align		4
.L_29:
        /*0068*/ 	.byte	0x04, 0x17
        /*006a*/ 	.short	(.L_31 - .L_30)
.L_30:
        /*006c*/ 	.word	0x00000000
        /*0070*/ 	.short	0x0003
        /*0072*/ 	.short	0x0018
        /*0074*/ 	.byte	0x00, 0xf5, 0x21, 0x00


	//----- nvinfo : EIATTR_KPARAM_INFO
	.align		4
.L_31:
        /*0078*/ 	.byte	0x04, 0x17
        /*007a*/ 	.short	(.L_33 - .L_32)
.L_32:
        /*007c*/ 	.word	0x00000000
        /*0080*/ 	.short	0x0002
        /*0082*/ 	.short	0x0010
        /*0084*/ 	.byte	0x00, 0xf5, 0x21, 0x00


	//----- nvinfo : EIATTR_KPARAM_INFO
	.align		4
.L_33:
        /*0088*/ 	.byte	0x04, 0x17
        /*008a*/ 	.short	(.L_35 - .L_34)
.L_34:
        /*008c*/ 	.word	0x00000000
        /*0090*/ 	.short	0x0001
        /*0092*/ 	.short	0x0008
        /*0094*/ 	.byte	0x00, 0xf5, 0x21, 0x00


	//----- nvinfo : EIATTR_KPARAM_INFO
	.align		4
.L_35:
        /*0098*/ 	.byte	0x04, 0x17
        /*009a*/ 	.short	(.L_37 - .L_36)
.L_36:
        /*009c*/ 	.word	0x00000000
        /*00a0*/ 	.short	0x0000
        /*00a2*/ 	.short	0x0000
        /*00a4*/ 	.byte	0x00, 0xf0, 0x21, 0x00


	//----- nvinfo : EIATTR_SPARSE_MMA_MASK
	.align		4
.L_37:
        /*00a8*/ 	.byte	0x03, 0x50
        /*00aa*/ 	.short	0x0000


	//----- nvinfo : EIATTR_MAXREG_COUNT
	.align		4
        /*00ac*/ 	.byte	0x03, 0x1b
        /*00ae*/ 	.short	0x00ff


	//----- nvinfo : EIATTR_NUM_BARRIERS
	.align		4
        /*00b0*/ 	.byte	0x02, 0x4c
        /*00b2*/ 	.byte	0x01
	.zero		1


	//----- nvinfo : EIATTR_MERCURY_ISA_VERSION
	.align		4
        /*00b4*/ 	.byte	0x03, 0x5f
        /*00b6*/ 	.short	0x0101


	//----- nvinfo : EIATTR_VRC_CTA_INIT_COUNT
	.align		4
        /*00b8*/ 	.byte	0x02, 0x4a
	.zero		1
	.zero		1


	//----- nvinfo : EIATTR_EXIT_INSTR_OFFSETS
	.align		4
        /*00bc*/ 	.byte	0x04, 0x1c
        /*00be*/ 	.short	(.L_39 - .L_38)


	//   ....[0]....
.L_38:
        /*00c0*/ 	.word	0x000000b0


	//   ....[1]....
        /*00c4*/ 	.word	0x00002ca0


	//----- nvinfo : EIATTR_CRS_STACK_SIZE
	.align		4
.L_39:
        /*00c8*/ 	.byte	0x04, 0x1e
        /*00ca*/ 	.short	(.L_41 - .L_40)
.L_40:
        /*00cc*/ 	.word	0x00000000


	//----- nvinfo : EIATTR_CBANK_PARAM_SIZE
	.align		4
.L_41:
        /*00d0*/ 	.byte	0x03, 0x19
        /*00d2*/ 	.short	0x0050


	//----- nvinfo : EIATTR_PARAM_CBANK
	.align		4
        /*00d4*/ 	.byte	0x04, 0x0a
        /*00d6*/ 	.short	(.L_43 - .L_42)
	.align		4
.L_42:
        /*00d8*/ 	.word	index@(.nv.constant0._Z19PermanentCalculatorxPfS_Pixxxxxx)
        /*00dc*/ 	.short	0x0380
        /*00de*/ 	.short	0x0050


	//----- nvinfo : EIATTR_SW_WAR
	.align		4
.L_43:
        /*00e0*/ 	.byte	0x04, 0x36
        /*00e2*/ 	.short	(.L_45 - .L_44)
.L_44:
        /*00e4*/ 	.word	0x00000008
.L_45:


//--------------------- .nv.info._Z10PreProcessPdS_xx --------------------------
	.section	.nv.info._Z10PreProcessPdS_xx,"",@"SHT_CUDA_INFO"
	.sectionflags	@""
	.align	4


	//----- nvinfo : EIATTR_CUDA_API_VERSION
	.align		4
        /*0000*/ 	.byte	0x04, 0x37
        /*0002*/ 	.short	(.L_47 - .L_46)
.L_46:
        /*0004*/ 	.word	0x00000082


	//----- nvinfo : EIATTR_KPARAM_INFO
	.align		4
.L_47:
        /*0008*/ 	.byte	0x04, 0x17
        /*000a*/ 	.short	(.L_49 - .L_48)
.L_48:
        /*000c*/ 	.word	0x00000000
        /*0010*/ 	.short	0x0003
        /*0012*/ 	.short	0x0018
        /*0014*/ 	.byte	0x00, 0xf0, 0x21, 0x00


	//----- nvinfo : EIATTR_KPARAM_INFO
	.align		4
.L_49:
        /*0018*/ 	.byte	0x04, 0x17
        /*001a*/ 	.short	(.L_51 - .L_50)
.L_50:
        /*001c*/ 	.word	0x00000000
        /*0020*/ 	.short	0x0002
        /*0022*/ 	.short	0x0010
        /*0024*/ 	.byte	0x00, 0xf0, 0x21, 0x00


	//----- nvinfo : EIATTR_KPARAM_INFO
	.align		4
.L_51:
        /*0028*/ 	.byte	0x04, 0x17
        /*002a*/ 	.short	(.L_53 - .L_52)
.L_52:
        /*002c*/ 	.word	0x00000000
        /*0030*/ 	.short	0x0001
        /*0032*/ 	.short	0x0008
        /*0034*/ 	.byte	0x00, 0xf5, 0x21, 0x00


	//----- nvinfo : EIATTR_KPARAM_INFO
	.align		4
.L_53:
        /*0038*/ 	.byte	0x04, 0x17
        /*003a*/ 	.short	(.L_55 - .L_54)
.L_54:
        /*003c*/ 	.word	0x00000000
        /*0040*/ 	.short	0x0000
        /*0042*/ 	.short	0x0000
        /*0044*/ 	.byte	0x00, 0xf5, 0x21, 0x00


	//----- nvinfo : EIATTR_SPARSE_MMA_MASK
	.align		4
.L_55:
        /*0048*/ 	.byte	0x03, 0x50
        /*004a*/ 	.short	0x0000


	//----- nvinfo : EIATTR_MAXREG_COUNT
	.align		4
        /*004c*/ 	.byte	0x03, 0x1b
        /*004e*/ 	.short	0x00ff


	//----- nvinfo : EIATTR_MERCURY_ISA_VERSION
	.align		4
        /*0050*/ 	.byte	0x03, 0x5f
        /*0052*/ 	.short	0x0101


	//----- nvinfo : EIATTR_VRC_CTA_INIT_COUNT
	.align		4
        /*0054*/ 	.byte	0x02, 0x4a
	.zero		1
	.zero		1


	//----- nvinfo : EIATTR_EXIT_INSTR_OFFSETS
	.align		4
        /*0058*/ 	.byte	0x04, 0x1c
        /*005a*/ 	.short	(.L_57 - .L_56)


	//   ....[0]....
.L_56:
        /*005c*/ 	.word	0x00000050


	//   ....[1]....
        /*0060*/ 	.word	0x00000610


	//   ....[2]....
        /*0064*/ 	.word	0x000007b0


	//----- nvinfo : EIATTR_CRS_STACK_SIZE
	.align		4
.L_57:
        /*0068*/ 	.byte	0x04, 0x1e
        /*006a*/ 	.short	(.L_59 - .L_58)
.L_58:
        /*006c*/ 	.word	0x00000000


	//----- nvinfo : EIATTR_CBANK_PARAM_SIZE
	.align		4
.L_59:
        /*0070*/ 	.byte	0x03, 0x19
        /*0072*/ 	.short	0x0020


	//----- nvinfo : EIATTR_PARAM_CBANK
	.align		4
        /*0074*/ 	.byte	0x04, 0x0a
        /*0076*/ 	.short	(.L_61 - .L_60)
	.align		4
.L_60:
        /*0078*/ 	.word	index@(.nv.constant0._Z10PreProcessPdS_xx)
        /*007c*/ 	.short	0x0380
        /*007e*/ 	.short	0x0020


	//----- nvinfo : EIATTR_SW_WAR
	.align		4
.L_61:
        /*0080*/ 	.byte	0x04, 0x36
        /*0082*/ 	.short	(.L_63 - .L_62)
.L_62:
        /*0084*/ 	.word	0x00000008
.L_63:


//--------------------- .nv.callgraph             --------------------------
	.section	.nv.callgraph,"",@"SHT_CUDA_CALLGRAPH"
	.align	4
	.sectionentsize	8
	.align		4
        /*0000*/ 	.word	0x00000000
	.align		4
        /*0004*/ 	.word	0xffffffff
	.align		4
        /*0008*/ 	.word	0x00000000
	.align		4
        /*000c*/ 	.word	0xfffffffe
	.align		4
        /*0010*/ 	.word	0x00000000
	.align		4
        /*0014*/ 	.word	0xfffffffd
	.align		4
        /*0018*/ 	.word	0x00000000
	.align		4
        /*001c*/ 	.word	0xfffffffc


//--------------------- .text._Z19PermanentCalculatorxPfS_Pixxxxxx --------------------------
	.section	.text._Z19PermanentCalculatorxPfS_Pixxxxxx,"ax",@progbits
	.align	128
        .global         _Z19PermanentCalculatorxPfS_Pixxxxxx
        .type           _Z19PermanentCalculatorxPfS_Pixxxxxx,@function
        .size           _Z19PermanentCalculatorxPfS_Pixxxxxx,(.L_x_37 - _Z19PermanentCalculatorxPfS_Pixxxxxx)
        .other          _Z19PermanentCalculatorxPfS_Pixxxxxx,@"STO_CUDA_ENTRY STV_DEFAULT"
_Z19PermanentCalculatorxPfS_Pixxxxxx:
.text._Z19PermanentCalculatorxPfS_Pixxxxxx:
[----:B------:R-:W-:Y:S01]  /*0000*/  LDC R1, c[0x0][0x37c] ;  /* 0x0000df00ff017b82 */ /* 0x000fe20000000800 */
[----:B------:R-:W0:Y:S01]  /*0010*/  S2R R3, SR_CTAID.X ;  /* 0x0000000000037919 */ /* 0x000e220000002500 */
[----:B------:R-:W0:Y:S01]  /*0020*/  LDCU UR4, c[0x0][0x360] ;  /* 0x00006c00ff0477ac */ /* 0x000e220008000800 */
[----:B------:R-:W0:Y:S01]  /*0030*/  S2R R2, SR_TID.X ;  /* 0x0000000000027919 */ /* 0x000e220000002100 */
[----:B------:R-:W1:Y:S01]  /*0040*/  LDCU.64 UR6, c[0x0][0x3a0] ;  /* 0x00007400ff0677ac */ /* 0x000e620008000a00 */
[----:B------:R-:W2:Y:S01]  /*0050*/  LDCU.64 UR8, c[0x0][0x380] ;  /* 0x00007000ff0877ac */ /* 0x000ea20008000a00 */
[----:B0-----:R-:W-:-:S04]  /*0060*/  IMAD R3, R3, UR4, R2 ;  /* 0x0000000403037c24 */ /* 0x001fc8000f8e0202 */
[----:B-1----:R-:W-:-:S04]  /*0070*/  IMAD.WIDE.U32 R22, R3, UR6, RZ ;  /* 0x0000000603167c25 */ /* 0x002fc8000f8e00ff */
[----:B------:R-:W-:Y:S01]  /*0080*/  IMAD R3, R3, UR7, R23 ;  /* 0x0000000703037c24 */ /* 0x000fe2000f8e0217 */
[----:B--2---:R-:W-:-:S04]  /*0090*/  ISETP.GE.U32.AND P0, PT, R22, UR8, PT ;  /* 0x0000000816007c0c */ /* 0x004fc8000bf06070 */
[----:B------:R-:W-:-:S13]  /*00a0*/  ISETP.GE.AND.EX P0, PT, R3, UR9, PT, P0 ;  /* 0x0000000903007c0c */ /* 0x000fda000bf06300 */
[----:B------:R-:W-:Y:S05]  /*00b0*/  @P0 EXIT ;  /* 0x000000000000094d */ /* 0x000fea0003800000 */
[----:B------:R-:W0:Y:S01]  /*00c0*/  LDC.64 R4, c[0x0][0x3a8] ;  /* 0x0000ea00ff047b82 */ /* 0x000e220000000a00 */
[----:B------:R-:W0:Y:S01]  /*00d0*/  LDCU.64 UR10, c[0x0][0x3c8] ;  /* 0x00007900ff0a77ac */ /* 0x000e220008000a00 */
[----:B------:R-:W-:Y:S01]  /*00e0*/  IMAD.MOV.U32 R23, RZ, RZ, R3 ;  /* 0x000000ffff177224 */ /* 0x000fe200078e0003 */
[----:B------:R-:W-:Y:S01]  /*00f0*/  UMOV UR4, 0x400 ;  /* 0x0000040000047882 */ /* 0x000fe20000000000 */
[----:B------:R-:W1:Y:S04]  /*0100*/  LDCU.64 UR8, c[0x0][0x358] ;  /* 0x00006b00ff0877ac */ /* 0x000e680008000a00 */
[----:B------:R-:W2:Y:S01]  /*0110*/  S2UR UR5, SR_CgaCtaId ;  /* 0x00000000000579c3 */ /* 0x000ea20000008800 */
[----:B------:R-:W3:Y:S01]  /*0120*/  LDCU.64 UR6, c[0x0][0x3c8] ;  /* 0x00007900ff0677ac */ /* 0x000ee20008000a00 */
[----:B0-----:R-:W-:-:S02]  /*0130*/  IMAD R0, R4, UR11, RZ ;  /* 0x0000000b04007c24 */ /* 0x001fc4000f8e02ff */
[----:B------:R-:W-:-:S04]  /*0140*/  IMAD.WIDE.U32 R18, R4, UR10, RZ ;  /* 0x0000000a04127c25 */ /* 0x000fc8000f8e00ff */
[----:B------:R-:W-:Y:S01]  /*0150*/  IMAD R5, R5, UR10, R0 ;  /* 0x0000000a05057c24 */ /* 0x000fe2000f8e0200 */
[----:B------:R-:W-:Y:S01]  /*0160*/  ISETP.GE.U32.AND P0, PT, R18, 0x1, PT ;  /* 0x000000011200780c */ /* 0x000fe20003f06070 */
[----:B--2---:R-:W-:Y:S02]  /*0170*/  ULEA UR4, UR5, UR4, 0x18 ;  /* 0x0000000405047291 */ /* 0x004fe4000f8ec0ff */
[----:B------:R-:W-:-:S04]  /*0180*/  IMAD.IADD R0, R19, 0x1, R5 ;  /* 0x0000000113007824 */ /* 0x000fc800078e0205 */
[----:B------:R-:W-:Y:S02]  /*0190*/  LEA R2, R2, UR4, 0x2 ;  /* 0x0000000402027c11 */ /* 0x000fe4000f8e10ff */
[----:B------:R-:W-:-:S13]  /*01a0*/  ISETP.GE.AND.EX P0, PT, R0, RZ, PT, P0 ;  /* 0x000000ff0000720c */ /* 0x000fda0003f06300 */
[----:B-1-3--:R-:W-:Y:S05]  /*01b0*/  @!P0 BRA `(.L_x_0) ;  /* 0x0000000c00a88947 */ /* 0x00afea0003800000 */
[----:B------:R-:W-:-:S04]  /*01c0*/  ISETP.GT.U32.AND P0, PT, R18, UR10, PT ;  /* 0x0000000a12007c0c */ /* 0x000fc8000bf04070 */
[----:B------:R-:W-:-:S04]  /*01d0*/  ISETP.GT.AND.EX P0, PT, R0, UR11, PT, P0 ;  /* 0x0000000b00007c0c */ /* 0x000fc8000bf04300 */
[----:B------:R-:W-:Y:S02]  /*01e0*/  SEL R12, R18, UR10, P0 ;  /* 0x0000000a120c7c07 */ /* 0x000fe40008000000 */
[----:B------:R-:W-:Y:S02]  /*01f0*/  SEL R9, R0, UR11, P0 ;  /* 0x0000000b00097c07 */ /* 0x000fe40008000000 */
[----:B------:R-:W-:-:S04]  /*0200*/  IADD3 R12, P0, PT, R12, -0x1, RZ ;  /* 0xffffffff0c0c7810 */ /* 0x000fc80007f1e0ff */
[----:B------:R-:W-:-:S04]  /*0210*/  IADD3.X R9, PT, PT, R9, -0x1, RZ, P0, !PT ;  /* 0xffffffff09097810 */ /* 0x000fc800007fe4ff */
[----:B------:R-:W-:-:S04]  /*0220*/  LOP3.LUT R3, R9, UR11, RZ, 0xfc, !PT ;  /* 0x0000000b09037c12 */ /* 0x000fc8000f8efcff */
[----:B------:R-:W-:-:S13]  /*0230*/  ISETP.NE.U32.AND P0, PT, R3, RZ, PT ;  /* 0x000000ff0300720c */ /* 0x000fda0003f05070 */
[----:B------:R-:W-:Y:S05]  /*0240*/  @P0 BRA `(.L_x_1) ;  /* 0x0000000000500947 */ /* 0x000fea0003800000 */
[----:B------:R-:W0:Y:S01]  /*0250*/  I2F.U32.RP R3, UR10 ;  /* 0x0000000a00037d06 */ /* 0x000e220008209000 */
[----:B------:R-:W-:-:S07]  /*0260*/  ISETP.NE.U32.AND P2, PT, RZ, UR10, PT ;  /* 0x0000000aff007c0c */ /* 0x000fce000bf45070 */
[----:B0-----:R-:W0:Y:S02]  /*0270*/  MUFU.RCP R3, R3 ;  /* 0x0000000300037308 */ /* 0x001e240000001000 */
[----:B0-----:R-:W-:-:S06]  /*0280*/  VIADD R4, R3, 0xffffffe ;  /* 0x0ffffffe03047836 */ /* 0x001fcc0000000000 */
[----:B------:R0:W1:Y:S02]  /*0290*/  F2I.FTZ.U32.TRUNC.NTZ R5, R4 ;  /* 0x0000000400057305 */ /* 0x000064000021f000 */
[----:B0-----:R-:W-:Y:S02]  /*02a0*/  IMAD.MOV.U32 R4, RZ, RZ, RZ ;  /* 0x000000ffff047224 */ /* 0x001fe400078e00ff */
[----:B-1----:R-:W-:-:S04]  /*02b0*/  IMAD.MOV R7, RZ, RZ, -R5 ;  /* 0x000000ffff077224 */ /* 0x002fc800078e0a05 */
[----:B------:R-:W-:-:S04]  /*02c0*/  IMAD R7, R7, UR10, RZ ;  /* 0x0000000a07077c24 */ /* 0x000fc8000f8e02ff */
[----:B------:R-:W-:-:S06]  /*02d0*/  IMAD.HI.U32 R5, R5, R7, R4 ;  /* 0x0000000705057227 */ /* 0x000fcc00078e0004 */
[----:B------:R-:W-:-:S04]  /*02e0*/  IMAD.HI.U32 R4, R5, R12, RZ ;  /* 0x0000000c05047227 */ /* 0x000fc800078e00ff */
[----:B------:R-:W-:-:S04]  /*02f0*/  IMAD.MOV R5, RZ, RZ, -R4 ;  /* 0x000000ffff057224 */ /* 0x000fc800078e0a04 */
[----:B------:R-:W-:-:S05]  /*0300*/  IMAD R5, R5, UR10, R12 ;  /* 0x0000000a05057c24 */ /* 0x000fca000f8e020c */
[----:B------:R-:W-:-:S13]  /*0310*/  ISETP.GE.U32.AND P0, PT, R5, UR10, PT ;  /* 0x0000000a05007c0c */ /* 0x000fda000bf06070 */
[----:B------:R-:W-:Y:S02]  /*0320*/  @P0 VIADD R5, R5, -UR10 ;  /* 0x8000000a05050c36 */ /* 0x000fe40008000000 */
[----:B------:R-:W-:-:S03]  /*0330*/  @P0 VIADD R4, R4, 0x1 ;  /* 0x0000000104040836 */ /* 0x000fc60000000000 */
[----:B------:R-:W-:Y:S01]  /*0340*/  ISETP.GE.U32.AND P1, PT, R5, UR10, PT ;  /* 0x0000000a05007c0c */ /* 0x000fe2000bf26070 */
[----:B------:R-:W-:-:S12]  /*0350*/  IMAD.MOV.U32 R5, RZ, RZ, RZ ;  /* 0x000000ffff057224 */ /* 0x000fd800078e00ff */
[----:B------:R-:W-:Y:S01]  /*0360*/  @P1 VIADD R4, R4, 0x1 ;  /* 0x0000000104041836 */ /* 0x000fe20000000000 */
[----:B------:R-:W-:Y:S01]  /*0370*/  @!P2 LOP3.LUT R4, RZ, UR10, RZ, 0x33, !PT ;  /* 0x0000000aff04ac12 */ /* 0x000fe2000f8e33ff */
[----:B------:R-:W-:Y:S06]  /*0380*/  BRA `(.L_x_2) ;  /* 0x0000000000107947 */ /* 0x000fec0003800000 */
.L_x_1:
[----:B------:R-:W-:-:S07]  /*0390*/  MOV R4, 0x3b0 ;  /* 0x000003b000047802 */ /* 0x000fce0000000f00 */
[----:B------:R-:W-:Y:S05]  /*03a0*/  CALL.REL.NOINC `($__internal_0_$__cuda_sm20_div_u64) ;  /* 0x0000002800407944 */ /* 0x000fea0003c00000 */
[----:B------:R-:W-:Y:S02]  /*03b0*/  IMAD.MOV.U32 R4, RZ, RZ, R12 ;  /* 0x000000ffff047224 */ /* 0x000fe400078e000c */
[----:B------:R-:W-:-:S07]  /*03c0*/  IMAD.MOV.U32 R5, RZ, RZ, R13 ;  /* 0x000000ffff057224 */ /* 0x000fce00078e000d */
.L_x_2:
[C---:B------:R-:W-:Y:S01]  /*03d0*/  ISETP.GE.U32.AND P0, PT, R4.reuse, 0x3, PT ;  /* 0x000000030400780c */ /* 0x040fe20003f06070 */
[----:B------:R-:W0:Y:S01]  /*03e0*/  LDCU UR10, c[0x0][0x3c8] ;  /* 0x00007900ff0a77ac */ /* 0x000e220008000800 */
[----:B------:R-:W-:Y:S01]  /*03f0*/  IADD3 R4, P1, PT, R4, 0x1, RZ ;  /* 0x0000000104047810 */ /* 0x000fe20007f3e0ff */
[----:B------:R-:W-:Y:S01]  /*0400*/  BSSY.RECONVERGENT B1, `(.L_x_3) ;  /* 0x00000af000017945 */ /* 0x000fe20003800200 */
[----:B------:R-:W-:Y:S01]  /*0410*/  ISETP.GE.U32.AND.EX P0, PT, R5, RZ, PT, P0 ;  /* 0x000000ff0500720c */ /* 0x000fe20003f06100 */
[----:B------:R-:W1:Y:S01]  /*0420*/  LDCU UR16, c[0x0][0x3c8] ;  /* 0x00007900ff1077ac */ /* 0x000e620008000800 */
[----:B------:R-:W-:Y:S01]  /*0430*/  IMAD.MOV.U32 R11, RZ, RZ, RZ ;  /* 0x000000ffff0b7224 */ /* 0x000fe200078e00ff */
[----:B------:R-:W-:Y:S01]  /*0440*/  LOP3.LUT R7, R4, 0x3, RZ, 0xc0, !PT ;  /* 0x0000000304077812 */ /* 0x000fe200078ec0ff */
[----:B------:R-:W-:Y:S01]  /*0450*/  IMAD.X R5, RZ, RZ, R5, P1 ;  /* 0x000000ffff057224 */ /* 0x000fe200008e0605 */
[----:B------:R-:W2:Y:S01]  /*0460*/  LDCU.64 UR4, c[0x0][0x388] ;  /* 0x00007100ff0477ac */ /* 0x000ea20008000a00 */
[----:B------:R-:W-:-:S02]  /*0470*/  IMAD.MOV.U32 R3, RZ, RZ, RZ ;  /* 0x000000ffff037224 */ /* 0x000fc400078e00ff */
[----:B------:R-:W-:Y:S01]  /*0480*/  IMAD.MOV.U32 R6, RZ, RZ, RZ ;  /* 0x000000ffff067224 */ /* 0x000fe200078e00ff */
[----:B------:R-:W3:Y:S04]  /*0490*/  LDCU.64 UR14, c[0x0][0x388] ;  /* 0x00007100ff0e77ac */ /* 0x000ee80008000a00 */
[----:B------:R-:W-:Y:S05]  /*04a0*/  @!P0 BRA `(.L_x_4) ;  /* 0x0000000800908947 */ /* 0x000fea0003800000 */
[----:B------:R-:W-:Y:S01]  /*04b0*/  LOP3.LUT R3, R4, 0xfffffffc, RZ, 0xc0, !PT ;  /* 0xfffffffc04037812 */ /* 0x000fe200078ec0ff */
[----:B------:R-:W-:Y:S01]  /*04c0*/  BSSY.RELIABLE B0, `(.L_x_5) ;  /* 0x000008b000007945 */ /* 0x000fe20003800100 */
[----:B------:R-:W-:Y:S01]  /*04d0*/  MOV R6, R5 ;  /* 0x0000000500067202 */ /* 0x000fe20000000f00 */
[----:B------:R-:W-:Y:S01]  /*04e0*/  IMAD.MOV.U32 R11, RZ, RZ, RZ ;  /* 0x000000ffff0b7224 */ /* 0x000fe200078e00ff */
[----:B------:R-:W-:Y:S02]  /*04f0*/  ISETP.GT.U32.AND P0, PT, R3, RZ, PT ;  /* 0x000000ff0300720c */ /* 0x000fe40003f04070 */
[----:B------:R-:W-:Y:S02]  /*0500*/  CS2R R8, SRZ ;  /* 0x0000000000087805 */ /* 0x000fe4000001ff00 */
[----:B------:R-:W-:-:S13]  /*0510*/  ISETP.GT.AND.EX P0, PT, R5, RZ, PT, P0 ;  /* 0x000000ff0500720c */ /* 0x000fda0003f04300 */
[----:B------:R-:W-:Y:S05]  /*0520*/  @!P0 BRA `(.L_x_6) ;  /* 0x0000000800108947 */ /* 0x000fea0003800000 */
[----:B------:R-:W-:Y:S01]  /*0530*/  IADD3 R4, P0, PT, -R8, R3, RZ ;  /* 0x0000000308047210 */ /* 0x000fe20007f1e1ff */
[----:B------:R-:W-:Y:S03]  /*0540*/  BSSY.RECONVERGENT B2, `(.L_x_7) ;  /* 0x0000050000027945 */ /* 0x000fe60003800200 */
[----:B------:R-:W-:Y:S01]  /*0550*/  ISETP.GT.U32.AND P1, PT, R4, 0xc, PT ;  /* 0x0000000c0400780c */ /* 0x000fe20003f24070 */
[----:B------:R-:W-:Y:S01]  /*0560*/  IMAD.X R4, R6, 0x1, ~R9, P0 ;  /* 0x0000000106047824 */ /* 0x000fe200000e0e09 */
[----:B------:R-:W-:-:S04]  /*0570*/  PLOP3.LUT P0, PT, PT, PT, PT, 0x80, 0x8 ;  /* 0x000000000008781c */ /* 0x000fc80003f0f070 */
[----:B------:R-:W-:-:S13]  /*0580*/  ISETP.GT.AND.EX P1, PT, R4, RZ, PT, P1 ;  /* 0x000000ff0400720c */ /* 0x000fda0003f24310 */
[----:B------:R-:W-:Y:S05]  /*0590*/  @!P1 BRA `(.L_x_8) ;  /* 0x0000000400289947 */ /* 0x000fea0003800000 */
[----:B------:R-:W-:Y:S02]  /*05a0*/  IADD3 R13, P1, PT, R3, -0xc, RZ ;  /* 0xfffffff4030d7810 */ /* 0x000fe40007f3e0ff */
[----:B------:R-:W-:Y:S02]  /*05b0*/  PLOP3.LUT P0, PT, PT, PT, PT, 0x8, 0x80 ;  /* 0x000000000080781c */ /* 0x000fe40003f0e170 */
[----:B------:R-:W-:-:S11]  /*05c0*/  IADD3.X R10, PT, PT, R6, -0x1, RZ, P1, !PT ;  /* 0xffffffff060a7810 */ /* 0x000fd60000ffe4ff */
.L_x_9:
[----:B0-2---:R-:W-:-:S04]  /*05d0*/  LEA R4, P1, R8, UR4, 0x2 ;  /* 0x0000000408047c11 */ /* 0x005fc8000f8210ff */
[----:B------:R-:W-:-:S05]  /*05e0*/  LEA.HI.X R5, R8, UR5, R9, 0x2, P1 ;  /* 0x0000000508057c11 */ /* 0x000fca00088f1409 */
[----:B------:R-:W2:Y:S04]  /*05f0*/  LDG.E R31, desc[UR8][R4.64] ;  /* 0x00000008041f7981 */ /* 0x000ea8000c1e1900 */
[----:B------:R-:W4:Y:S04]  /*0600*/  LDG.E R33, desc[UR8][R4.64+0x4] ;  /* 0x0000040804217981 */ /* 0x000f28000c1e1900 */
[----:B------:R-:W5:Y:S04]  /*0610*/  LDG.E R30, desc[UR8][R4.64+0x8] ;  /* 0x00000808041e7981 */ /* 0x000f68000c1e1900 */
[----:B------:R-:W3:Y:S04]  /*0620*/  LDG.E R29, desc[UR8][R4.64+0xc] ;  /* 0x00000c08041d7981 */ /* 0x000ee8000c1e1900 */
        /* <DEDUP_REMOVED lines=11> */
[----:B------:R1:W3:Y:S01]  /*06e0*/  LDG.E R27, desc[UR8][R4.64+0x3c] ;  /* 0x00003c08041b7981 */ /* 0x0002e2000c1e1900 */
[C---:B------:R-:W-:Y:S01]  /*06f0*/  IMAD R32, R11.reuse, 0x4, R2 ;  /* 0x000000040b207824 */ /* 0x040fe200078e0202 */
[----:B------:R-:W-:Y:S01]  /*0700*/  IADD3 R8, P1, PT, R8, 0x10, RZ ;  /* 0x0000001008087810 */ /* 0x000fe20007f3e0ff */
[----:B0-----:R-:W-:-:S04]  /*0710*/  VIADD R11, R11, UR10 ;  /* 0x0000000a0b0b7c36 */ /* 0x001fc80008000000 */
[C---:B------:R-:W-:Y:S02]  /*0720*/  VIADD R35, R11.reuse, UR10 ;  /* 0x0000000a0b237c36 */ /* 0x040fe40008000000 */
[--C-:B------:R-:W-:Y:S02]  /*0730*/  IMAD R34, R11, 0x4, R2.reuse ;  /* 0x000000040b227824 */ /* 0x100fe400078e0202 */
[C---:B------:R-:W-:Y:S02]  /*0740*/  VIADD R11, R35.reuse, UR10 ;  /* 0x0000000a230b7c36 */ /* 0x040fe40008000000 */
[--C-:B------:R-:W-:Y:S02]  /*0750*/  IMAD R36, R35, 0x4, R2.reuse ;  /* 0x0000000423247824 */ /* 0x100fe400078e0202 */
[----:B-1----:R-:W-:Y:S02]  /*0760*/  IMAD R4, R11, 0x4, R2 ;  /* 0x000000040b047824 */ /* 0x002fe400078e0202 */
[----:B------:R-:W-:Y:S01]  /*0770*/  IMAD.X R9, RZ, RZ, R9, P1 ;  /* 0x000000ffff097224 */ /* 0x000fe200008e0609 */
[----:B------:R-:W-:-:S04]  /*0780*/  ISETP.GE.U32.AND P1, PT, R8, R13, PT ;  /* 0x0000000d0800720c */ /* 0x000fc80003f26070 */
[----:B------:R-:W-:Y:S01]  /*0790*/  ISETP.GE.AND.EX P1, PT, R9, R10, PT, P1 ;  /* 0x0000000a0900720c */ /* 0x000fe20003f26310 */
[----:B--2---:R0:W-:Y:S04]  /*07a0*/  STS [R32], R31 ;  /* 0x0000001f20007388 */ /* 0x0041e80000000800 */
[----:B----4-:R-:W-:Y:S04]  /*07b0*/  STS [R34], R33 ;  /* 0x0000002122007388 */ /* 0x010fe80000000800 */
[----:B-----5:R1:W-:Y:S01]  /*07c0*/  STS [R36], R30 ;  /* 0x0000001e24007388 */ /* 0x0203e20000000800 */
[----:B0-----:R-:W-:-:S03]  /*07d0*/  VIADD R31, R11, UR10 ;  /* 0x0000000a0b1f7c36 */ /* 0x001fc60008000000 */
[----:B---3--:R0:W-:Y:S01]  /*07e0*/  STS [R4], R29 ;  /* 0x0000001d04007388 */ /* 0x0081e20000000800 */
[C---:B------:R-:W-:Y:S01]  /*07f0*/  VIADD R37, R31.reuse, UR10 ;  /* 0x0000000a1f257c36 */ /* 0x040fe20008000000 */
[----:B------:R-:W-:-:S03]  /*0800*/  LEA R32, R31, R2, 0x2 ;  /* 0x000000021f207211 */ /* 0x000fc600078e10ff */
[C---:B------:R-:W-:Y:S02]  /*0810*/  VIADD R5, R37.reuse, UR10 ;  /* 0x0000000a25057c36 */ /* 0x040fe40008000000 */
[----:B------:R2:W-:Y:S01]  /*0820*/  STS [R32], R28 ;  /* 0x0000001c20007388 */ /* 0x0005e20000000800 */
[--C-:B------:R-:W-:Y:S02]  /*0830*/  IMAD R37, R37, 0x4, R2.reuse ;  /* 0x0000000425257824 */ /* 0x100fe400078e0202 */
[C---:B------:R-:W-:Y:S02]  /*0840*/  VIADD R11, R5.reuse, UR10 ;  /* 0x0000000a050b7c36 */ /* 0x040fe40008000000 */
[--C-:B-1----:R-:W-:Y:S01]  /*0850*/  IMAD R30, R5, 0x4, R2.reuse ;  /* 0x00000004051e7824 */ /* 0x102fe200078e0202 */
[----:B------:R1:W-:Y:S01]  /*0860*/  STS [R37], R26 ;  /* 0x0000001a25007388 */ /* 0x0003e20000000800 */
[C---:B------:R-:W-:Y:S02]  /*0870*/  VIADD R35, R11.reuse, UR10 ;  /* 0x0000000a0b237c36 */ /* 0x040fe40008000000 */
[----:B------:R-:W-:Y:S01]  /*0880*/  IMAD R11, R11, 0x4, R2 ;  /* 0x000000040b0b7824 */ /* 0x000fe200078e0202 */
[----:B------:R3:W-:Y:S01]  /*0890*/  STS [R30], R25 ;  /* 0x000000191e007388 */ /* 0x0007e20000000800 */
[----:B------:R-:W-:-:S02]  /*08a0*/  VIADD R31, R35, UR10 ;  /* 0x0000000a231f7c36 */ /* 0x000fc40008000000 */
[--C-:B------:R-:W-:Y:S01]  /*08b0*/  IMAD R35, R35, 0x4, R2.reuse ;  /* 0x0000000423237824 */ /* 0x100fe200078e0202 */
[----:B------:R4:W-:Y:S01]  /*08c0*/  STS [R11], R16 ;  /* 0x000000100b007388 */ /* 0x0009e20000000800 */
[C---:B------:R-:W-:Y:S02]  /*08d0*/  VIADD R33, R31.reuse, UR10 ;  /* 0x0000000a1f217c36 */ /* 0x040fe40008000000 */
[--C-:B0-----:R-:W-:Y:S01]  /*08e0*/  IMAD R4, R31, 0x4, R2.reuse ;  /* 0x000000041f047824 */ /* 0x101fe200078e0202 */
[----:B------:R0:W-:Y:S01]  /*08f0*/  STS [R35], R24 ;  /* 0x0000001823007388 */ /* 0x0001e20000000800 */
[C---:B------:R-:W-:Y:S02]  /*0900*/  VIADD R5, R33.reuse, UR10 ;  /* 0x0000000a21057c36 */ /* 0x040fe40008000000 */
[----:B------:R-:W-:Y:S01]  /*0910*/  IMAD R33, R33, 0x4, R2 ;  /* 0x0000000421217824 */ /* 0x000fe200078e0202 */
[----:B------:R0:W-:Y:S01]  /*0920*/  STS [R4], R21 ;  /* 0x0000001504007388 */ /* 0x0001e20000000800 */
[----:B------:R-:W-:-:S02]  /*0930*/  VIADD R34, R5, UR10 ;  /* 0x0000000a05227c36 */ /* 0x000fc40008000000 */
[--C-:B------:R-:W-:Y:S01]  /*0940*/  IMAD R5, R5, 0x4, R2.reuse ;  /* 0x0000000405057824 */ /* 0x100fe200078e0202 */
[----:B------:R0:W-:Y:S01]  /*0950*/  STS [R33], R20 ;  /* 0x0000001421007388 */ /* 0x0001e20000000800 */
[C---:B--2---:R-:W-:Y:S01]  /*0960*/  VIADD R28, R34.reuse, UR10 ;  /* 0x0000000a221c7c36 */ /* 0x044fe20008000000 */
[----:B-1----:R-:W-:Y:S02]  /*0970*/  LEA R26, R34, R2, 0x2 ;  /* 0x00000002221a7211 */ /* 0x002fe400078e10ff */
[----:B------:R0:W-:Y:S01]  /*0980*/  STS [R5], R14 ;  /* 0x0000000e05007388 */ /* 0x0001e20000000800 */
[C---:B------:R-:W-:Y:S02]  /*0990*/  VIADD R31, R28.reuse, UR10 ;  /* 0x0000000a1c1f7c36 */ /* 0x040fe40008000000 */
[----:B------:R-:W-:Y:S01]  /*09a0*/  IMAD R28, R28, 0x4, R2 ;  /* 0x000000041c1c7824 */ /* 0x000fe200078e0202 */
[----:B------:R0:W-:Y:S01]  /*09b0*/  STS [R26], R17 ;  /* 0x000000111a007388 */ /* 0x0001e20000000800 */
[----:B------:R-:W-:-:S02]  /*09c0*/  VIADD R29, R31, UR10 ;  /* 0x0000000a1f1d7c36 */ /* 0x000fc40008000000 */
[--C-:B---3--:R-:W-:Y:S01]  /*09d0*/  IMAD R25, R31, 0x4, R2.reuse ;  /* 0x000000041f197824 */ /* 0x108fe200078e0202 */
[----:B------:R0:W-:Y:S01]  /*09e0*/  STS [R28], R15 ;  /* 0x0000000f1c007388 */ /* 0x0001e20000000800 */
[C---:B------:R-:W-:Y:S02]  /*09f0*/  IMAD R30, R29.reuse, 0x4, R2 ;  /* 0x000000041d1e7824 */ /* 0x040fe400078e0202 */
[----:B----4-:R-:W-:Y:S01]  /*0a00*/  VIADD R11, R29, UR10 ;  /* 0x0000000a1d0b7c36 */ /* 0x010fe20008000000 */
[----:B------:R0:W-:Y:S04]  /*0a10*/  STS [R25], R12 ;  /* 0x0000000c19007388 */ /* 0x0001e80000000800 */
[----:B------:R0:W-:Y:S01]  /*0a20*/  STS [R30], R27 ;  /* 0x0000001b1e007388 */ /* 0x0001e20000000800 */
[----:B------:R-:W-:Y:S05]  /*0a30*/  @!P1 BRA `(.L_x_9) ;  /* 0xfffffff800e49947 */ /* 0x000fea000383ffff */
.L_x_8:
[----:B0123--:R-:W-:Y:S05]  /*0a40*/  BSYNC.RECONVERGENT B2 ;  /* 0x0000000000027941 */ /* 0x00ffea0003800200 */
.L_x_7:
[----:B------:R-:W-:Y:S01]  /*0a50*/  IADD3 R4, P2, PT, -R8, R3, RZ ;  /* 0x0000000308047210 */ /* 0x000fe20007f5e1ff */
[----:B------:R-:W-:Y:S03]  /*0a60*/  BSSY.RECONVERGENT B2, `(.L_x_10) ;  /* 0x000002c000027945 */ /* 0x000fe60003800200 */
[----:B------:R-:W-:Y:S01]  /*0a70*/  ISETP.GT.U32.AND P1, PT, R4, 0x4, PT ;  /* 0x000000040400780c */ /* 0x000fe20003f24070 */
[----:B------:R-:W-:-:S05]  /*0a80*/  IMAD.X R4, R6, 0x1, ~R9, P2 ;  /* 0x0000000106047824 */ /* 0x000fca00010e0e09 */
[----:B------:R-:W-:-:S13]  /*0a90*/  ISETP.GT.AND.EX P1, PT, R4, RZ, PT, P1 ;  /* 0x000000ff0400720c */ /* 0x000fda0003f24310 */
[----:B------:R-:W-:Y:S05]  /*0aa0*/  @!P1 BRA `(.L_x_11) ;  /* 0x00000000009c9947 */ /* 0x000fea0003800000 */
[----:B------:R-:W0:Y:S01]  /*0ab0*/  LDCU.64 UR12, c[0x0][0x388] ;  /* 0x00007100ff0c77ac */ /* 0x000e220008000a00 */
[----:B------:R-:W1:Y:S01]  /*0ac0*/  LDCU UR11, c[0x0][0x3c8] ;  /* 0x00007900ff0b77ac */ /* 0x000e620008000800 */
[----:B0-----:R-:W-:-:S04]  /*0ad0*/  LEA R4, P0, R8, UR12, 0x2 ;  /* 0x0000000c08047c11 */ /* 0x001fc8000f8010ff */
[----:B------:R-:W-:-:S05]  /*0ae0*/  LEA.HI.X R5, R8, UR13, R9, 0x2, P0 ;  /* 0x0000000d08057c11 */ /* 0x000fca00080f1409 */
[----:B------:R-:W2:Y:S04]  /*0af0*/  LDG.E R10, desc[UR8][R4.64] ;  /* 0x00000008040a7981 */ /* 0x000ea8000c1e1900 */
[----:B------:R-:W3:Y:S04]  /*0b00*/  LDG.E R12, desc[UR8][R4.64+0x4] ;  /* 0x00000408040c7981 */ /* 0x000ee8000c1e1900 */
[----:B------:R-:W4:Y:S04]  /*0b10*/  LDG.E R14, desc[UR8][R4.64+0x8] ;  /* 0x00000808040e7981 */ /* 0x000f28000c1e1900 */
[----:B------:R-:W5:Y:S04]  /*0b20*/  LDG.E R16, desc[UR8][R4.64+0xc] ;  /* 0x00000c0804107981 */ /* 0x000f68000c1e1900 */
[----:B------:R-:W5:Y:S04]  /*0b30*/  LDG.E R17, desc[UR8][R4.64+0x10] ;  /* 0x0000100804117981 */ /* 0x000f68000c1e1900 */
[----:B------:R-:W5:Y:S04]  /*0b40*/  LDG.E R20, desc[UR8][R4.64+0x14] ;  /* 0x0000140804147981 */ /* 0x000f68000c1e1900 */
[----:B------:R-:W5:Y:S04]  /*0b50*/  LDG.E R24, desc[UR8][R4.64+0x18] ;  /* 0x0000180804187981 */ /* 0x000f68000c1e1900 */
[----:B------:R0:W5:Y:S01]  /*0b60*/  LDG.E R26, desc[UR8][R4.64+0x1c] ;  /* 0x00001c08041a7981 */ /* 0x000162000c1e1900 */
[C---:B-1----:R-:W-:Y:S01]  /*0b70*/  VIADD R13, R11.reuse, UR11 ;  /* 0x0000000b0b0d7c36 */ /* 0x042fe20008000000 */
[----:B------:R-:W-:Y:S01]  /*0b80*/  IADD3 R8, P1, PT, R8, 0x8, RZ ;  /* 0x0000000808087810 */ /* 0x000fe20007f3e0ff */
[----:B------:R-:W-:Y:S01]  /*0b90*/  IMAD R11, R11, 0x4, R2 ;  /* 0x000000040b0b7824 */ /* 0x000fe200078e0202 */
[----:B------:R-:W-:Y:S01]  /*0ba0*/  PLOP3.LUT P0, PT, PT, PT, PT, 0x8, 0x80 ;  /* 0x000000000080781c */ /* 0x000fe20003f0e170 */
[----:B------:R-:W-:-:S02]  /*0bb0*/  VIADD R15, R13, UR11 ;  /* 0x0000000b0d0f7c36 */ /* 0x000fc40008000000 */
[--C-:B------:R-:W-:Y:S02]  /*0bc0*/  IMAD R13, R13, 0x4, R2.reuse ;  /* 0x000000040d0d7824 */ /* 0x100fe400078e0202 */
[C---:B------:R-:W-:Y:S02]  /*0bd0*/  VIADD R29, R15.reuse, UR11 ;  /* 0x0000000b0f1d7c36 */ /* 0x040fe40008000000 */
[--C-:B------:R-:W-:Y:S02]  /*0be0*/  IMAD R15, R15, 0x4, R2.reuse ;  /* 0x000000040f0f7824 */ /* 0x100fe400078e0202 */
[C---:B------:R-:W-:Y:S02]  /*0bf0*/  VIADD R27, R29.reuse, UR11 ;  /* 0x0000000b1d1b7c36 */ /* 0x040fe40008000000 */
[----:B0-----:R-:W-:Y:S02]  /*0c00*/  IMAD R5, R29, 0x4, R2 ;  /* 0x000000041d057824 */ /* 0x001fe400078e0202 */
[----:B------:R-:W-:-:S02]  /*0c10*/  VIADD R21, R27, UR11 ;  /* 0x0000000b1b157c36 */ /* 0x000fc40008000000 */
[--C-:B------:R-:W-:Y:S02]  /*0c20*/  IMAD R4, R27, 0x4, R2.reuse ;  /* 0x000000041b047824 */ /* 0x100fe400078e0202 */
[----:B------:R-:W-:Y:S01]  /*0c30*/  IMAD.X R9, RZ, RZ, R9, P1 ;  /* 0x000000ffff097224 */ /* 0x000fe200008e0609 */
[C---:B------:R-:W-:Y:S01]  /*0c40*/  IADD3 R25, PT, PT, R21.reuse, UR11, RZ ;  /* 0x0000000b15197c10 */ /* 0x040fe2000fffe0ff */
[----:B------:R-:W-:-:S04]  /*0c50*/  IMAD R21, R21, 0x4, R2 ;  /* 0x0000000415157824 */ /* 0x000fc800078e0202 */
[C---:B------:R-:W-:Y:S02]  /*0c60*/  VIADD R29, R25.reuse, UR11 ;  /* 0x0000000b191d7c36 */ /* 0x040fe40008000000 */
[--C-:B------:R-:W-:Y:S02]  /*0c70*/  IMAD R25, R25, 0x4, R2.reuse ;  /* 0x0000000419197824 */ /* 0x100fe400078e0202 */
[C---:B------:R-:W-:Y:S01]  /*0c80*/  IMAD R27, R29.reuse, 0x4, R2 ;  /* 0x000000041d1b7824 */ /* 0x040fe200078e0202 */
[----:B--2---:R0:W-:Y:S04]  /*0c90*/  STS [R11], R10 ;  /* 0x0000000a0b007388 */ /* 0x0041e80000000800 */
[----:B---3--:R1:W-:Y:S04]  /*0ca0*/  STS [R13], R12 ;  /* 0x0000000c0d007388 */ /* 0x0083e80000000800 */
[----:B----4-:R1:W-:Y:S01]  /*0cb0*/  STS [R15], R14 ;  /* 0x0000000e0f007388 */ /* 0x0103e20000000800 */
[----:B0-----:R-:W-:-:S03]  /*0cc0*/  VIADD R11, R29, UR11 ;  /* 0x0000000b1d0b7c36 */ /* 0x001fc60008000000 */
[----:B-----5:R1:W-:Y:S04]  /*0cd0*/  STS [R5], R16 ;  /* 0x0000001005007388 */ /* 0x0203e80000000800 */
[----:B------:R1:W-:Y:S04]  /*0ce0*/  STS [R4], R17 ;  /* 0x0000001104007388 */ /* 0x0003e80000000800 */
[----:B------:R1:W-:Y:S04]  /*0cf0*/  STS [R21], R20 ;  /* 0x0000001415007388 */ /* 0x0003e80000000800 */
[----:B------:R1:W-:Y:S04]  /*0d00*/  STS [R25], R24 ;  /* 0x0000001819007388 */ /* 0x0003e80000000800 */
[----:B------:R1:W-:Y:S02]  /*0d10*/  STS [R27], R26 ;  /* 0x0000001a1b007388 */ /* 0x0003e40000000800 */
.L_x_11:
[----:B------:R-:W-:Y:S05]  /*0d20*/  BSYNC.RECONVERGENT B2 ;  /* 0x0000000000027941 */ /* 0x000fea0003800200 */
.L_x_10:
[----:B------:R-:W-:-:S04]  /*0d30*/  ISETP.NE.U32.AND P1, PT, R8, R3, PT ;  /* 0x000000030800720c */ /* 0x000fc80003f25070 */
[----:B------:R-:W-:-:S13]  /*0d40*/  ISETP.NE.OR.EX P0, PT, R9, R6, P0, P1 ;  /* 0x000000060900720c */ /* 0x000fda0000705710 */
[----:B------:R-:W-:Y:S05]  /*0d50*/  @!P0 BREAK.RELIABLE B0 ;  /* 0x0000000000008942 */ /* 0x000fea0003800100 */
[----:B------:R-:W-:Y:S05]  /*0d60*/  @!P0 BRA `(.L_x_4) ;  /* 0x0000000000608947 */ /* 0x000fea0003800000 */
.L_x_6:
[----:B0123--:R-:W-:Y:S05]  /*0d70*/  BSYNC.RELIABLE B0 ;  /* 0x0000000000007941 */ /* 0x00ffea0003800100 */
.L_x_5:
[----:B------:R-:W-:-:S04]  /*0d80*/  LEA R4, P0, R8, UR14, 0x2 ;  /* 0x0000000e08047c11 */ /* 0x000fc8000f8010ff */
[----:B------:R-:W-:-:S05]  /*0d90*/  LEA.HI.X R5, R8, UR15, R9, 0x2, P0 ;  /* 0x0000000f08057c11 */ /* 0x000fca00080f1409 */
[----:B0-----:R-:W2:Y:S04]  /*0da0*/  LDG.E R10, desc[UR8][R4.64] ;  /* 0x00000008040a7981 */ /* 0x001ea8000c1e1900 */
[----:B------:R-:W3:Y:S04]  /*0db0*/  LDG.E R12, desc[UR8][R4.64+0x4] ;  /* 0x00000408040c7981 */ /* 0x000ee8000c1e1900 */
[----:B------:R-:W4:Y:S04]  /*0dc0*/  LDG.E R13, desc[UR8][R4.64+0x8] ;  /* 0x00000808040d7981 */ /* 0x000f28000c1e1900 */
[----:B------:R-:W5:Y:S01]  /*0dd0*/  LDG.E R14, desc[UR8][R4.64+0xc] ;  /* 0x00000c08040e7981 */ /* 0x000f62000c1e1900 */
[C---:B------:R-:W-:Y:S01]  /*0de0*/  VIADD R17, R11.reuse, UR16 ;  /* 0x000000100b117c36 */ /* 0x040fe20008000000 */
[----:B------:R-:W-:Y:S01]  /*0df0*/  IADD3 R8, P0, PT, R8, 0x4, RZ ;  /* 0x0000000408087810 */ /* 0x000fe20007f1e0ff */
[----:B------:R-:W-:-:S02]  /*0e00*/  IMAD R15, R11, 0x4, R2 ;  /* 0x000000040b0f7824 */ /* 0x000fc400078e0202 */
[C---:B------:R-:W-:Y:S02]  /*0e10*/  VIADD R21, R17.reuse, UR16 ;  /* 0x0000001011157c36 */ /* 0x040fe40008000000 */
[--C-:B------:R-:W-:Y:S02]  /*0e20*/  IMAD R17, R17, 0x4, R2.reuse ;  /* 0x0000000411117824 */ /* 0x100fe400078e0202 */
[C---:B------:R-:W-:Y:S02]  /*0e30*/  VIADD R25, R21.reuse, UR16 ;  /* 0x0000001015197c36 */ /* 0x040fe40008000000 */
[----:B------:R-:W-:Y:S02]  /*0e40*/  IMAD R16, R21, 0x4, R2 ;  /* 0x0000000415107824 */ /* 0x000fe400078e0202 */
[----:B------:R-:W-:Y:S01]  /*0e50*/  IMAD.X R9, RZ, RZ, R9, P0 ;  /* 0x000000ffff097224 */ /* 0x000fe200000e0609 */
[C---:B------:R-:W-:Y:S01]  /*0e60*/  LEA R21, R25.reuse, R2, 0x2 ;  /* 0x0000000219157211 */ /* 0x040fe200078e10ff */
[----:B------:R-:W-:Y:S01]  /*0e70*/  VIADD R11, R25, UR16 ;  /* 0x00000010190b7c36 */ /* 0x000fe20008000000 */
[----:B------:R-:W-:-:S04]  /*0e80*/  ISETP.NE.U32.AND P0, PT, R8, R3, PT ;  /* 0x000000030800720c */ /* 0x000fc80003f05070 */
[----:B------:R-:W-:Y:S01]  /*0e90*/  ISETP.NE.AND.EX P0, PT, R9, R6, PT, P0 ;  /* 0x000000060900720c */ /* 0x000fe20003f05300 */
[----:B--2---:R0:W-:Y:S04]  /*0ea0*/  STS [R15], R10 ;  /* 0x0000000a0f007388 */ /* 0x0041e80000000800 */
[----:B---3--:R0:W-:Y:S04]  /*0eb0*/  STS [R17], R12 ;  /* 0x0000000c11007388 */ /* 0x0081e80000000800 */
[----:B----4-:R0:W-:Y:S04]  /*0ec0*/  STS [R16], R13 ;  /* 0x0000000d10007388 */ /* 0x0101e80000000800 */
[----:B-----5:R0:W-:Y:S01]  /*0ed0*/  STS [R21], R14 ;  /* 0x0000000e15007388 */ /* 0x0201e20000000800 */
[----:B------:R-:W-:Y:S05]  /*0ee0*/  @P0 BRA `(.L_x_5) ;  /* 0xfffffffc00a40947 */ /* 0x000fea000383ffff */
.L_x_4:
[----:B0123--:R-:W-:Y:S05]  /*0ef0*/  BSYNC.RECONVERGENT B1 ;  /* 0x0000000000017941 */ /* 0x00ffea0003800200 */
.L_x_3:
[----:B------:R-:W-:Y:S05]  /*0f00*/  WARPSYNC.ALL ;  /* 0x0000000000007948 */ /* 0x000fea0003800000 */
[----:B------:R-:W-:Y:S01]  /*0f10*/  ISETP.NE.U32.AND P0, PT, R7, RZ, PT ;  /* 0x000000ff0700720c */ /* 0x000fe20003f05070 */
[----:B------:R-:W0:Y:S01]  /*0f20*/  LDCU UR10, c[0x0][0x3c8] ;  /* 0x00007900ff0a77ac */ /* 0x000e220008000800 */
[----:B------:R-:W-:Y:S02]  /*0f30*/  BSSY.RECONVERGENT B0, `(.L_x_0) ;  /* 0x0000012000007945 */ /* 0x000fe40003800200 */
[----:B------:R-:W-:Y:S01]  /*0f40*/  ISETP.NE.AND.EX P0, PT, RZ, RZ, PT, P0 ;  /* 0x000000ffff00720c */ /* 0x000fe20003f05300 */
[----:B------:R-:W1:-:S12]  /*0f50*/  LDCU.64 UR4, c[0x0][0x388] ;  /* 0x00007100ff0477ac */ /* 0x000e580008000a00 */
[----:B------:R-:W-:Y:S05]  /*0f60*/  @!P0 BRA `(.L_x_12) ;  /* 0x0000000000388947 */ /* 0x000fea0003800000 */
[----:B------:R-:W-:-:S07]  /*0f70*/  CS2R R8, SRZ ;  /* 0x0000000000087805 */ /* 0x000fce000001ff00 */
.L_x_13:
[----:B-12---:R-:W-:-:S04]  /*0f80*/  LEA R4, P0, R3, UR4, 0x2 ;  /* 0x0000000403047c11 */ /* 0x006fc8000f8010ff */
[----:B------:R-:W-:-:S05]  /*0f90*/  LEA.HI.X R5, R3, UR5, R6, 0x2, P0 ;  /* 0x0000000503057c11 */ /* 0x000fca00080f1406 */
[----:B------:R-:W2:Y:S01]  /*0fa0*/  LDG.E R4, desc[UR8][R4.64] ;  /* 0x0000000804047981 */ /* 0x000ea2000c1e1900 */
[C---:B------:R-:W-:Y:S01]  /*0fb0*/  IMAD R13, R11.reuse, 0x4, R2 ;  /* 0x000000040b0d7824 */ /* 0x040fe200078e0202 */
[----:B------:R-:W-:Y:S01]  /*0fc0*/  IADD3 R8, P0, PT, R8, 0x1, RZ ;  /* 0x0000000108087810 */ /* 0x000fe20007f1e0ff */
[----:B0-----:R-:W-:Y:S01]  /*0fd0*/  VIADD R11, R11, UR10 ;  /* 0x0000000a0b0b7c36 */ /* 0x001fe20008000000 */
[----:B------:R-:W-:-:S03]  /*0fe0*/  IADD3 R3, P1, PT, R3, 0x1, RZ ;  /* 0x0000000103037810 */ /* 0x000fc60007f3e0ff */
[----:B------:R-:W-:Y:S01]  /*0ff0*/  IMAD.X R9, RZ, RZ, R9, P0 ;  /* 0x000000ffff097224 */ /* 0x000fe200000e0609 */
[----:B------:R-:W-:Y:S01]  /*1000*/  ISETP.NE.U32.AND P0, PT, R8, R7, PT ;  /* 0x000000070800720c */ /* 0x000fe20003f05070 */
[----:B------:R-:W-:-:S03]  /*1010*/  IMAD.X R6, RZ, RZ, R6, P1 ;  /* 0x000000ffff067224 */ /* 0x000fc600008e0606 */
[----:B------:R-:W-:Y:S01]  /*1020*/  ISETP.NE.AND.EX P0, PT, R9, RZ, PT, P0 ;  /* 0x000000ff0900720c */ /* 0x000fe20003f05300 */
[----:B--2---:R2:W-:-:S12]  /*1030*/  STS [R13], R4 ;  /* 0x000000040d007388 */ /* 0x0045d80000000800 */
[----:B------:R-:W-:Y:S05]  /*1040*/  @P0 BRA `(.L_x_13) ;  /* 0xfffffffc00cc0947 */ /* 0x000fea000383ffff */
.L_x_12:
[----:B01----:R-:W-:Y:S05]  /*1050*/  BSYNC.RECONVERGENT B0 ;  /* 0x0000000000007941 */ /* 0x003fea0003800200 */
.L_x_0:
[--C-:B------:R-:W-:Y:S01]  /*1060*/  SHF.R.S64 R3, R22, 0x1, R23.reuse ;  /* 0x0000000116037819 */ /* 0x100fe20000001017 */
[----:B------:R-:W-:Y:S01]  /*1070*/  BAR.SYNC.DEFER_BLOCKING 0x0 ;  /* 0x0000000000007b1d */ /* 0x000fe20000010000 */
[----:B------:R-:W-:Y:S02]  /*1080*/  SHF.R.S32.HI R10, RZ, 0x1, R23 ;  /* 0x00000001ff0a7819 */ /* 0x000fe40000011417 */
[----:B------:R-:W-:-:S03]  /*1090*/  ISETP.NE.U32.AND P0, PT, R3, R22, PT ;  /* 0x000000160300720c */ /* 0x000fc60003f05070 */
[----:B------:R-:W-:Y:S01]  /*10a0*/  BSSY.RECONVERGENT B0, `(.L_x_14) ;  /* 0x00000b4000007945 */ /* 0x000fe20003800200 */
[----:B------:R-:W-:-:S13]  /*10b0*/  ISETP.NE.AND.EX P0, PT, R10, R23, PT, P0 ;  /* 0x000000170a00720c */ /* 0x000fda0003f05300 */
[----:B------:R-:W-:Y:S05]  /*10c0*/  @!P0 BRA `(.L_x_15) ;  /* 0x0000000800c48947 */ /* 0x000fea0003800000 */
[----:B------:R-:W0:Y:S01]  /*10d0*/  LDC.64 R8, c[0x0][0x3c8] ;  /* 0x0000f200ff087b82 */ /* 0x000e220000000a00 */
[----:B------:R-:W-:Y:S01]  /*10e0*/  LOP3.LUT R3, R3, R22, RZ, 0x3c, !PT ;  /* 0x0000001603037212 */ /* 0x000fe200078e3cff */
[----:B0-----:R-:W0:Y:S01]  /*10f0*/  I2F.U32.RP R6, R8 ;  /* 0x0000000800067306 */ /* 0x001e220000209000 */
[----:B------:R-:W-:Y:S02]  /*1100*/  ISETP.GT.U32.AND P0, PT, R18, R8, PT ;  /* 0x000000081200720c */ /* 0x000fe40003f04070 */
[----:B------:R-:W-:Y:S02]  /*1110*/  ISETP.NE.U32.AND P3, PT, R8, RZ, PT ;  /* 0x000000ff0800720c */ /* 0x000fe40003f65070 */
[----:B------:R-:W-:-:S04]  /*1120*/  ISETP.GT.AND.EX P0, PT, R0, R9, PT, P0 ;  /* 0x000000090000720c */ /* 0x000fc80003f04300 */
[----:B------:R-:W-:Y:S02]  /*1130*/  SEL R27, R18, R8, P0 ;  /* 0x00000008121b7207 */ /* 0x000fe40000000000 */
[----:B------:R-:W-:Y:S02]  /*1140*/  SEL R9, R0, R9, P0 ;  /* 0x0000000900097207 */ /* 0x000fe40000000000 */
[----:B------:R-:W-:Y:S01]  /*1150*/  IADD3 R27, P2, PT, R27, -0x1, RZ ;  /* 0xffffffff1b1b7810 */ /* 0x000fe20007f5e0ff */
[----:B0-----:R-:W2:Y:S03]  /*1160*/  MUFU.RCP R6, R6 ;  /* 0x0000000600067308 */ /* 0x001ea60000001000 */
[----:B------:R-:W-:Y:S01]  /*1170*/  IADD3.X R9, PT, PT, R9, -0x1, RZ, P2, !PT ;  /* 0xffffffff09097810 */ /* 0x000fe200017fe4ff */
[----:B--2---:R-:W-:-:S04]  /*1180*/  VIADD R4, R6, 0xffffffe ;  /* 0x0ffffffe06047836 */ /* 0x004fc80000000000 */
[----:B------:R0:W1:Y:S02]  /*1190*/  F2I.FTZ.U32.TRUNC.NTZ R5, R4 ;  /* 0x0000000400057305 */ /* 0x000064000021f000 */
[----:B0-----:R-:W-:Y:S02]  /*11a0*/  IMAD.MOV.U32 R4, RZ, RZ, RZ ;  /* 0x000000ffff047224 */ /* 0x001fe400078e00ff */
[----:B-1----:R-:W-:-:S04]  /*11b0*/  IMAD.MOV R7, RZ, RZ, -R5 ;  /* 0x000000ffff077224 */ /* 0x002fc800078e0a05 */
[----:B------:R-:W-:-:S04]  /*11c0*/  IMAD R7, R7, R8, RZ ;  /* 0x0000000807077224 */ /* 0x000fc800078e02ff */
[----:B------:R-:W-:Y:S01]  /*11d0*/  IMAD.HI.U32 R12, R5, R7, R4 ;  /* 0x00000007050c7227 */ /* 0x000fe200078e0004 */
[----:B------:R-:W-:-:S04]  /*11e0*/  LOP3.LUT R5, R10, R23, RZ, 0x3c, !PT ;  /* 0x000000170a057212 */ /* 0x000fc800078e3cff */
[----:B------:R-:W-:Y:S01]  /*11f0*/  POPC R7, R5 ;  /* 0x0000000500077309 */ /* 0x000fe20000000000 */
[----:B------:R-:W-:-:S04]  /*1200*/  IMAD.HI.U32 R6, R12, R27, RZ ;  /* 0x0000001b0c067227 */ /* 0x000fc800078e00ff */
[----:B------:R-:W-:-:S04]  /*1210*/  IMAD.MOV R4, RZ, RZ, -R6 ;  /* 0x000000ffff047224 */ /* 0x000fc800078e0a06 */
[----:B------:R-:W-:Y:S02]  /*1220*/  IMAD R11, R8, R4, R27 ;  /* 0x00000004080b7224 */ /* 0x000fe400078e021b */
[----:B------:R-:W0:Y:S03]  /*1230*/  POPC R4, R3 ;  /* 0x0000000300047309 */ /* 0x000e260000000000 */
[----:B------:R-:W-:Y:S01]  /*1240*/  ISETP.GE.U32.AND P1, PT, R11, R8, PT ;  /* 0x000000080b00720c */ /* 0x000fe20003f26070 */
[----:B0-----:R-:W-:Y:S02]  /*1250*/  IMAD.IADD R4, R4, 0x1, R7 ;  /* 0x0000000104047824 */ /* 0x001fe400078e0207 */
[----:B------:R-:W-:-:S10]  /*1260*/  HFMA2 R7, -RZ, RZ, 0, 0 ;  /* 0x00000000ff077431 */ /* 0x000fd400000001ff */
[----:B------:R-:W-:Y:S02]  /*1270*/  @P1 IMAD.IADD R11, R11, 0x1, -R8 ;  /* 0x000000010b0b1824 */ /* 0x000fe400078e0a08 */
[----:B------:R-:W-:Y:S01]  /*1280*/  @P1 VIADD R6, R6, 0x1 ;  /* 0x0000000106061836 */ /* 0x000fe20000000000 */
[----:B------:R-:W-:Y:S02]  /*1290*/  ISETP.GT.U32.AND P1, PT, R4, 0x1, PT ;  /* 0x000000010400780c */ /* 0x000fe40003f24070 */
[----:B------:R-:W-:Y:S02]  /*12a0*/  ISETP.GE.U32.AND P4, PT, R11, R8, PT ;  /* 0x000000080b00720c */ /* 0x000fe40003f86070 */
[----:B------:R-:W-:-:S04]  /*12b0*/  ISETP.GT.U32.AND.EX P1, PT, RZ, RZ, PT, P1 ;  /* 0x000000ffff00720c */ /* 0x000fc80003f24110 */
[----:B------:R-:W-:-:S07]  /*12c0*/  SEL R20, R4, 0x1, P1 ;  /* 0x0000000104147807 */ /* 0x000fce0000800000 */
[----:B------:R-:W-:Y:S01]  /*12d0*/  @P4 VIADD R6, R6, 0x1 ;  /* 0x0000000106064836 */ /* 0x000fe20000000000 */
[----:B------:R-:W-:Y:S01]  /*12e0*/  @!P3 LOP3.LUT R6, RZ, R8, RZ, 0x33, !PT ;  /* 0x00000008ff06b212 */ /* 0x000fe200078e33ff */
[----:B------:R-:W-:-:S07]  /*12f0*/  IMAD.MOV.U32 R8, RZ, RZ, RZ ;  /* 0x000000ffff087224 */ /* 0x000fce00078e00ff */
.L_x_20:
[----:B------:R-:W-:Y:S02]  /*1300*/  IADD3 R4, P0, PT, RZ, -R3, RZ ;  /* 0x80000003ff047210 */ /* 0x000fe40007f1e0ff */
[----:B------:R-:W-:-:S03]  /*1310*/  ISETP.GE.U32.AND P1, PT, R18, 0x1, PT ;  /* 0x000000011200780c */ /* 0x000fc60003f26070 */
[----:B------:R-:W-:Y:S01]  /*1320*/  IMAD.X R10, RZ, RZ, ~R5, P0 ;  /* 0x000000ffff0a7224 */ /* 0x000fe200000e0e05 */
[----:B------:R-:W-:Y:S02]  /*1330*/  ISETP.GE.AND.EX P1, PT, R0, RZ, PT, P1 ;  /* 0x000000ff0000720c */ /* 0x000fe40003f26310 */
[----:B------:R-:W-:Y:S02]  /*1340*/  IADD3 R7, P0, PT, R7, 0x1, RZ ;  /* 0x0000000107077810 */ /* 0x000fe40007f1e0ff */
[----:B------:R-:W-:-:S03]  /*1350*/  LOP3.LUT R10, R5, R10, RZ, 0xc0, !PT ;  /* 0x0000000a050a7212 */ /* 0x000fc600078ec0ff */
[----:B------:R-:W-:Y:S01]  /*1360*/  IMAD.X R8, RZ, RZ, R8, P0 ;  /* 0x000000ffff087224 */ /* 0x000fe200000e0608 */
[----:B------:R-:W-:Y:S02]  /*1370*/  ISETP.NE.U32.AND P2, PT, R10, RZ, PT ;  /* 0x000000ff0a00720c */ /* 0x000fe40003f45070 */
[----:B------:R-:W-:-:S04]  /*1380*/  ISETP.NE.U32.AND P0, PT, R7, R20, PT ;  /* 0x000000140700720c */ /* 0x000fc80003f05070 */
[----:B------:R-:W-:-:S07]  /*1390*/  ISETP.NE.AND.EX P0, PT, R8, RZ, PT, P0 ;  /* 0x000000ff0800720c */ /* 0x000fce0003f05300 */
[----:B------:R-:W-:-:S04]  /*13a0*/  @!P2 LOP3.LUT R10, R3, R4, RZ, 0xc0, !PT ;  /* 0x00000004030aa212 */ /* 0x000fc800078ec0ff */
[----:B0-----:R-:W0:Y:S02]  /*13b0*/  FLO.U32 R21, R10 ;  /* 0x0000000a00157300 */ /* 0x001e2400000e0000 */
[C---:B0-----:R-:W-:Y:S02]  /*13c0*/  IADD3 R4, PT, PT, -R21.reuse, 0x1f, RZ ;  /* 0x0000001f15047810 */ /* 0x041fe40007ffe1ff */
[----:B------:R-:W-:-:S03]  /*13d0*/  IADD3 R21, PT, PT, -R21, 0x3f, RZ ;  /* 0x0000003f15157810 */ /* 0x000fc60007ffe1ff */
[----:B------:R-:W-:Y:S01]  /*13e0*/  @P2 IMAD.MOV R21, RZ, RZ, R4 ;  /* 0x000000ffff152224 */ /* 0x000fe200078e0204 */
[----:B------:R-:W-:Y:S06]  /*13f0*/  @!P1 BRA `(.L_x_16) ;  /* 0x0000000400e09947 */ /* 0x000fec0003800000 */
[----:B------:R-:W0:Y:S01]  /*1400*/  LDCU UR4, c[0x0][0x3cc] ;  /* 0x00007980ff0477ac */ /* 0x000e220008000800 */
[----:B------:R-:W-:-:S05]  /*1410*/  IADD3 R24, P1, PT, -R21, 0x3f, RZ ;  /* 0x0000003f15187810 */ /* 0x000fca0007f3e1ff */
[----:B------:R-:W-:Y:S01]  /*1420*/  IMAD.X R25, RZ, RZ, -0x1, P1 ;  /* 0xffffffffff197424 */ /* 0x000fe200008e06ff */
[----:B0-----:R-:W-:-:S04]  /*1430*/  LOP3.LUT R4, R9, UR4, RZ, 0xfc, !PT ;  /* 0x0000000409047c12 */ /* 0x001fc8000f8efcff */
[----:B------:R-:W-:-:S13]  /*1440*/  ISETP.NE.U32.AND P2, PT, R4, RZ, PT ;  /* 0x000000ff0400720c */ /* 0x000fda0003f45070 */
[----:B------:R-:W-:Y:S02]  /*1450*/  @!P2 IMAD.MOV.U32 R10, RZ, RZ, R6 ;  /* 0x000000ffff0aa224 */ /* 0x000fe400078e0006 */
[----:B------:R-:W-:Y:S01]  /*1460*/  @!P2 IMAD.MOV.U32 R11, RZ, RZ, RZ ;  /* 0x000000ffff0ba224 */ /* 0x000fe200078e00ff */
[----:B------:R-:W-:Y:S06]  /*1470*/  @!P2 BRA `(.L_x_17) ;  /* 0x000000000014a947 */ /* 0x000fec0003800000 */
[----:B------:R-:W-:Y:S01]  /*1480*/  IMAD.MOV.U32 R12, RZ, RZ, R27 ;  /* 0x000000ffff0c7224 */ /* 0x000fe200078e001b */
[----:B------:R-:W-:-:S07]  /*1490*/  MOV R4, 0x14b0 ;  /* 0x000014b000047802 */ /* 0x000fce0000000f00 */
[----:B------:R-:W-:Y:S05]  /*14a0*/  CALL.REL.NOINC `($__internal_0_$__cuda_sm20_div_u64) ;  /* 0x0000001800007944 */ /* 0x000fea0003c00000 */
[----:B------:R-:W-:Y:S02]  /*14b0*/  IMAD.MOV.U32 R10, RZ, RZ, R12 ;  /* 0x000000ffff0a7224 */ /* 0x000fe400078e000c */
[----:B------:R-:W-:-:S07]  /*14c0*/  IMAD.MOV.U32 R11, RZ, RZ, R13 ;  /* 0x000000ffff0b7224 */ /* 0x000fce00078e000d */
.L_x_17:
[C---:B------:R-:W-:Y:S01]  /*14d0*/  ISETP.GE.U32.AND P2, PT, R10.reuse, 0x3, PT ;  /* 0x000000030a00780c */ /* 0x040fe20003f46070 */
[----:B------:R-:W-:Y:S01]  /*14e0*/  IMAD.MOV.U32 R15, RZ, RZ, RZ ;  /* 0x000000ffff0f7224 */ /* 0x000fe200078e00ff */
[----:B------:R-:W-:Y:S01]  /*14f0*/  IADD3 R12, P3, PT, R10, 0x1, RZ ;  /* 0x000000010a0c7810 */ /* 0x000fe20007f7e0ff */
[----:B------:R-:W-:Y:S01]  /*1500*/  IMAD.MOV.U32 R4, RZ, RZ, RZ ;  /* 0x000000ffff047224 */ /* 0x000fe200078e00ff */
[----:B------:R-:W-:Y:S01]  /*1510*/  ISETP.GE.U32.AND.EX P2, PT, R11, RZ, PT, P2 ;  /* 0x000000ff0b00720c */ /* 0x000fe20003f46120 */
[----:B------:R-:W-:Y:S01]  /*1520*/  IMAD.MOV.U32 R17, RZ, RZ, RZ ;  /* 0x000000ffff117224 */ /* 0x000fe200078e00ff */
[----:B------:R-:W-:Y:S01]  /*1530*/  LOP3.LUT R26, R12, 0x3, RZ, 0xc0, !PT ;  /* 0x000000030c1a7812 */ /* 0x000fe200078ec0ff */
[----:B------:R-:W-:-:S03]  /*1540*/  IMAD.X R10, RZ, RZ, R11, P3 ;  /* 0x000000ffff0a7224 */ /* 0x000fc600018e060b */
[----:B------:R-:W-:-:S04]  /*1550*/  ISETP.NE.U32.AND P1, PT, R26, RZ, PT ;  /* 0x000000ff1a00720c */ /* 0x000fc80003f25070 */
[----:B------:R-:W-:-:S03]  /*1560*/  ISETP.NE.AND.EX P1, PT, RZ, RZ, PT, P1 ;  /* 0x000000ffff00720c */ /* 0x000fc60003f25310 */
[----:B------:R-:W-:Y:S10]  /*1570*/  @!P2 BRA `(.L_x_18) ;  /* 0x0000000000d4a947 */ /* 0x000ff40003800000 */
[----:B------:R-:W-:Y:S02]  /*1580*/  LOP3.LUT R4, R12, 0xfffffffc, RZ, 0xc0, !PT ;  /* 0xfffffffc0c047812 */ /* 0x000fe400078ec0ff */
[----:B------:R-:W-:Y:S02]  /*1590*/  CS2R R14, SRZ ;  /* 0x00000000000e7805 */ /* 0x000fe4000001ff00 */
[----:B------:R-:W-:Y:S01]  /*15a0*/  MOV R17, R10 ;  /* 0x0000000a00117202 */ /* 0x000fe20000000f00 */
[----:B------:R-:W-:-:S07]  /*15b0*/  IMAD.MOV.U32 R29, RZ, RZ, RZ ;  /* 0x000000ffff1d7224 */ /* 0x000fce00078e00ff */
.L_x_19:
[----:B0-----:R-:W0:Y:S01]  /*15c0*/  LDCU.64 UR10, c[0x0][0x3a8] ;  /* 0x00007500ff0a77ac */ /* 0x001e220008000a00 */
[----:B------:R-:W-:Y:S02]  /*15d0*/  IMAD.MOV.U32 R10, RZ, RZ, R29 ;  /* 0x000000ffff0a7224 */ /* 0x000fe400078e001d */
[----:B------:R-:W-:Y:S01]  /*15e0*/  IMAD.MOV.U32 R11, RZ, RZ, R14 ;  /* 0x000000ffff0b7224 */ /* 0x000fe200078e000e */
[----:B------:R-:W1:Y:S01]  /*15f0*/  LDCU.64 UR4, c[0x0][0x398] ;  /* 0x00007300ff0477ac */ /* 0x000e620008000a00 */
[----:B0-----:R-:W-:Y:S02]  /*1600*/  IMAD R13, R25, UR10, RZ ;  /* 0x0000000a190d7c24 */ /* 0x001fe4000f8e02ff */
[----:B------:R-:W-:-:S04]  /*1610*/  IMAD.WIDE.U32 R10, R24, UR10, R10 ;  /* 0x0000000a180a7c25 */ /* 0x000fc8000f8e000a */
[----:B------:R-:W-:Y:S01]  /*1620*/  IMAD R13, R24, UR11, R13 ;  /* 0x0000000b180d7c24 */ /* 0x000fe2000f8e020d */
[----:B-1----:R-:W-:-:S03]  /*1630*/  LEA R12, P2, R10, UR4, 0x2 ;  /* 0x000000040a0c7c11 */ /* 0x002fc6000f8410ff */
[----:B------:R-:W-:-:S05]  /*1640*/  IMAD.IADD R11, R11, 0x1, R13 ;  /* 0x000000010b0b7824 */ /* 0x000fca00078e020d */
[----:B------:R-:W-:-:S05]  /*1650*/  LEA.HI.X R13, R10, UR5, R11, 0x2, P2 ;  /* 0x000000050a0d7c11 */ /* 0x000fca00090f140b */
[----:B------:R-:W2:Y:S01]  /*1660*/  LDG.E R10, desc[UR8][R12.64] ;  /* 0x000000080c0a7981 */ /* 0x000ea2000c1e1900 */
[----:B------:R-:W-:Y:S01]  /*1670*/  IMAD R11, R15, 0x4, R2 ;  /* 0x000000040f0b7824 */ /* 0x000fe200078e0202 */
[----:B------:R-:W-:Y:S05]  /*1680*/  WARPSYNC.ALL ;  /* 0x0000000000007948 */ /* 0x000fea0003800000 */
[----:B------:R-:W0:Y:S01]  /*1690*/  LDS R31, [R11] ;  /* 0x000000000b1f7984 */ /* 0x000e220000000800 */
[----:B------:R-:W1:Y:S01]  /*16a0*/  LDCU UR4, c[0x0][0x3c8] ;  /* 0x00007900ff0477ac */ /* 0x000e620008000800 */
[----:B--2---:R-:W-:-:S05]  /*16b0*/  I2FP.F32.S32 R10, R10 ;  /* 0x0000000a000a7245 */ /* 0x004fca0000201400 */
[----:B0-----:R-:W-:-:S05]  /*16c0*/  FADD R10, R10, R31 ;  /* 0x0000001f0a0a7221 */ /* 0x001fca0000000000 */
[----:B------:R-:W-:Y:S01]  /*16d0*/  STS [R11], R10 ;  /* 0x0000000a0b007388 */ /* 0x000fe20000000800 */
[----:B------:R-:W-:Y:S06]  /*16e0*/  BAR.SYNC.DEFER_BLOCKING 0x0 ;  /* 0x0000000000007b1d */ /* 0x000fec0000010000 */
[----:B------:R-:W2:Y:S01]  /*16f0*/  LDG.E R16, desc[UR8][R12.64+0x4] ;  /* 0x000004080c107981 */ /* 0x000ea2000c1e1900 */
[----:B-1----:R-:W-:-:S04]  /*1700*/  VIADD R33, R15, UR4 ;  /* 0x000000040f217c36 */ /* 0x002fc80008000000 */
[----:B------:R-:W-:-:S05]  /*1710*/  IMAD R15, R33, 0x4, R2 ;  /* 0x00000004210f7824 */ /* 0x000fca00078e0202 */
[----:B------:R-:W0:Y:S01]  /*1720*/  LDS R31, [R15] ;  /* 0x000000000f1f7984 */ /* 0x000e220000000800 */
[----:B--2---:R-:W-:-:S05]  /*1730*/  I2FP.F32.S32 R16, R16 ;  /* 0x0000001000107245 */ /* 0x004fca0000201400 */
[----:B0-----:R-:W-:-:S05]  /*1740*/  FADD R16, R16, R31 ;  /* 0x0000001f10107221 */ /* 0x001fca0000000000 */
[----:B------:R-:W-:Y:S01]  /*1750*/  STS [R15], R16 ;  /* 0x000000100f007388 */ /* 0x000fe20000000800 */
[----:B------:R-:W-:Y:S06]  /*1760*/  BAR.SYNC.DEFER_BLOCKING 0x0 ;  /* 0x0000000000007b1d */ /* 0x000fec0000010000 */
[----:B------:R-:W2:Y:S01]  /*1770*/  LDG.E R10, desc[UR8][R12.64+0x8] ;  /* 0x000008080c0a7981 */ /* 0x000ea2000c1e1900 */
[----:B------:R-:W-:-:S04]  /*1780*/  VIADD R33, R33, UR4 ;  /* 0x0000000421217c36 */ /* 0x000fc80008000000 */
[----:B------:R-:W-:-:S05]  /*1790*/  IMAD R11, R33, 0x4, R2 ;  /* 0x00000004210b7824 */ /* 0x000fca00078e0202 */
[----:B------:R-:W0:Y:S01]  /*17a0*/  LDS R31, [R11] ;  /* 0x000000000b1f7984 */ /* 0x000e220000000800 */
[----:B--2---:R-:W-:-:S05]  /*17b0*/  I2FP.F32.S32 R10, R10 ;  /* 0x0000000a000a7245 */ /* 0x004fca0000201400 */
[----:B0-----:R-:W-:-:S05]  /*17c0*/  FADD R10, R10, R31 ;  /* 0x0000001f0a0a7221 */ /* 0x001fca0000000000 */
[----:B------:R-:W-:Y:S01]  /*17d0*/  STS [R11], R10 ;  /* 0x0000000a0b007388 */ /* 0x000fe20000000800 */
[----:B------:R-:W-:Y:S06]  /*17e0*/  BAR.SYNC.DEFER_BLOCKING 0x0 ;  /* 0x0000000000007b1d */ /* 0x000fec0000010000 */
[----:B------:R-:W2:Y:S01]  /*17f0*/  LDG.E R28, desc[UR8][R12.64+0xc] ;  /* 0x00000c080c1c7981 */ /* 0x000ea2000c1e1900 */
[----:B------:R-:W-:Y:S01]  /*1800*/  VIADD R33, R33, UR4 ;  /* 0x0000000421217c36 */ /* 0x000fe20008000000 */
[----:B------:R-:W-:-:S03]  /*1810*/  IADD3 R29, P2, PT, R29, 0x4, RZ ;  /* 0x000000041d1d7810 */ /* 0x000fc60007f5e0ff */
[----:B------:R-:W-:Y:S02]  /*1820*/  IMAD R16, R33, 0x4, R2 ;  /* 0x0000000421107824 */ /* 0x000fe400078e0202 */
[----:B------:R-:W-:Y:S01]  /*1830*/  IMAD.X R14, RZ, RZ, R14, P2 ;  /* 0x000000ffff0e7224 */ /* 0x000fe200010e060e */
[----:B------:R-:W-:Y:S02]  /*1840*/  ISETP.NE.U32.AND P2, PT, R29, R4, PT ;  /* 0x000000041d00720c */ /* 0x000fe40003f45070 */
[----:B------:R-:W0:Y:S02]  /*1850*/  LDS R15, [R16] ;  /* 0x00000000100f7984 */ /* 0x000e240000000800 */
[----:B------:R-:W-:Y:S02]  /*1860*/  ISETP.NE.AND.EX P2, PT, R14, R17, PT, P2 ;  /* 0x000000110e00720c */ /* 0x000fe40003f45320 */
[----:B--2---:R-:W-:-:S05]  /*1870*/  I2FP.F32.S32 R28, R28 ;  /* 0x0000001c001c7245 */ /* 0x004fca0000201400 */
[----:B0-----:R-:W-:Y:S01]  /*1880*/  FADD R31, R28, R15 ;  /* 0x0000000f1c1f7221 */ /* 0x001fe20000000000 */
[----:B------:R-:W-:-:S04]  /*1890*/  VIADD R15, R33, UR4 ;  /* 0x00000004210f7c36 */ /* 0x000fc80008000000 */
[----:B------:R0:W-:Y:S01]  /*18a0*/  STS [R16], R31 ;  /* 0x0000001f10007388 */ /* 0x0001e20000000800 */
[----:B------:R-:W-:Y:S06]  /*18b0*/  BAR.SYNC.DEFER_BLOCKING 0x0 ;  /* 0x0000000000007b1d */ /* 0x000fec0000010000 */
[----:B------:R-:W-:Y:S05]  /*18c0*/  @P2 BRA `(.L_x_19) ;  /* 0xfffffffc003c2947 */ /* 0x000fea000383ffff */
.L_x_18:
[----:B------:R-:W-:Y:S05]  /*18d0*/  @!P1 BRA `(.L_x_16) ;  /* 0x0000000000a89947 */ /* 0x000fea0003800000 */
[----:B------:R-:W1:Y:S01]  /*18e0*/  LDCU.64 UR4, c[0x0][0x3a8] ;  /* 0x00007500ff0477ac */ /* 0x000e620008000a00 */
[----:B0-----:R-:W-:Y:S01]  /*18f0*/  IMAD.MOV.U32 R16, RZ, RZ, R4 ;  /* 0x000000ffff107224 */ /* 0x001fe200078e0004 */
[----:B------:R-:W0:Y:S01]  /*1900*/  LDCU.64 UR10, c[0x0][0x398] ;  /* 0x00007300ff0a77ac */ /* 0x000e220008000a00 */
[----:B-1----:R-:W-:Y:S02]  /*1910*/  IMAD R25, R25, UR4, RZ ;  /* 0x0000000419197c24 */ /* 0x002fe4000f8e02ff */
[----:B------:R-:W-:-:S04]  /*1920*/  IMAD.WIDE.U32 R10, R24, UR4, R16 ;  /* 0x00000004180a7c25 */ /* 0x000fc8000f8e0010 */
[----:B------:R-:W-:Y:S01]  /*1930*/  IMAD R25, R24, UR5, R25 ;  /* 0x0000000518197c24 */ /* 0x000fe2000f8e0219 */
[----:B0-----:R-:W-:-:S04]  /*1940*/  LEA R12, P1, R10, UR10, 0x2 ;  /* 0x0000000a0a0c7c11 */ /* 0x001fc8000f8210ff */
[----:B------:R-:W-:-:S04]  /*1950*/  IADD3 R11, PT, PT, R25, R11, RZ ;  /* 0x0000000b190b7210 */ /* 0x000fc80007ffe0ff */
[----:B------:R-:W-:-:S05]  /*1960*/  LEA.HI.X R13, R10, UR11, R11, 0x2, P1 ;  /* 0x0000000b0a0d7c11 */ /* 0x000fca00088f140b */
[----:B------:R-:W2:Y:S01]  /*1970*/  LDG.E R4, desc[UR8][R12.64] ;  /* 0x000000080c047981 */ /* 0x000ea2000c1e1900 */
[----:B------:R-:W-:Y:S01]  /*1980*/  IMAD R10, R15, 0x4, R2 ;  /* 0x000000040f0a7824 */ /* 0x000fe200078e0202 */
[----:B------:R-:W-:Y:S01]  /*1990*/  ISETP.NE.U32.AND P1, PT, R26, 0x1, PT ;  /* 0x000000011a00780c */ /* 0x000fe20003f25070 */
[----:B------:R-:W-:Y:S05]  /*19a0*/  WARPSYNC.ALL ;  /* 0x0000000000007948 */ /* 0x000fea0003800000 */
[----:B------:R-:W0:Y:S01]  /*19b0*/  LDS R11, [R10] ;  /* 0x000000000a0b7984 */ /* 0x000e220000000800 */
[----:B------:R-:W-:Y:S02]  /*19c0*/  ISETP.NE.AND.EX P1, PT, RZ, RZ, PT, P1 ;  /* 0x000000ffff00720c */ /* 0x000fe40003f25310 */
[----:B--2---:R-:W-:-:S05]  /*19d0*/  I2FP.F32.S32 R4, R4 ;  /* 0x0000000400047245 */ /* 0x004fca0000201400 */
[----:B0-----:R-:W-:-:S05]  /*19e0*/  FADD R11, R4, R11 ;  /* 0x0000000b040b7221 */ /* 0x001fca0000000000 */
[----:B------:R1:W-:Y:S01]  /*19f0*/  STS [R10], R11 ;  /* 0x0000000b0a007388 */ /* 0x0003e20000000800 */
[----:B------:R-:W-:Y:S06]  /*1a00*/  BAR.SYNC.DEFER_BLOCKING 0x0 ;  /* 0x0000000000007b1d */ /* 0x000fec0000010000 */
[----:B------:R-:W-:Y:S05]  /*1a10*/  @!P1 BRA `(.L_x_16) ;  /* 0x0000000000589947 */ /* 0x000fea0003800000 */
[----:B------:R-:W2:Y:S01]  /*1a20*/  LDG.E R4, desc[UR8][R12.64+0x4] ;  /* 0x000004080c047981 */ /* 0x000ea2000c1e1900 */
[----:B------:R-:W0:Y:S01]  /*1a30*/  LDC R14, c[0x0][0x3c8] ;  /* 0x0000f200ff0e7b82 */ /* 0x000e220000000800 */
[----:B------:R-:W-:Y:S01]  /*1a40*/  ISETP.NE.U32.AND P1, PT, R26, 0x2, PT ;  /* 0x000000021a00780c */ /* 0x000fe20003f25070 */
[----:B------:R-:W-:Y:S05]  /*1a50*/  WARPSYNC.ALL ;  /* 0x0000000000007948 */ /* 0x000fea0003800000 */
[----:B------:R-:W-:Y:S01]  /*1a60*/  ISETP.NE.AND.EX P1, PT, RZ, RZ, PT, P1 ;  /* 0x000000ffff00720c */ /* 0x000fe20003f25310 */
[----:B0-----:R-:W-:-:S04]  /*1a70*/  IMAD.IADD R15, R15, 0x1, R14 ;  /* 0x000000010f0f7824 */ /* 0x001fc800078e020e */
[----:B-1----:R-:W-:-:S05]  /*1a80*/  IMAD R10, R15, 0x4, R2 ;  /* 0x000000040f0a7824 */ /* 0x002fca00078e0202 */
[----:B------:R-:W0:Y:S01]  /*1a90*/  LDS R11, [R10] ;  /* 0x000000000a0b7984 */ /* 0x000e220000000800 */
[----:B--2---:R-:W-:-:S05]  /*1aa0*/  I2FP.F32.S32 R4, R4 ;  /* 0x0000000400047245 */ /* 0x004fca0000201400 */
[----:B0-----:R-:W-:-:S05]  /*1ab0*/  FADD R11, R4, R11 ;  /* 0x0000000b040b7221 */ /* 0x001fca0000000000 */
[----:B------:R2:W-:Y:S01]  /*1ac0*/  STS [R10], R11 ;  /* 0x0000000b0a007388 */ /* 0x0005e20000000800 */
[----:B------:R-:W-:Y:S06]  /*1ad0*/  BAR.SYNC.DEFER_BLOCKING 0x0 ;  /* 0x0000000000007b1d */ /* 0x000fec0000010000 */
[----:B------:R-:W-:Y:S05]  /*1ae0*/  @!P1 BRA `(.L_x_16) ;  /* 0x0000000000249947 */ /* 0x000fea0003800000 */
[----:B------:R-:W3:Y:S01]  /*1af0*/  LDG.E R12, desc[UR8][R12.64+0x8] ;  /* 0x000008080c0c7981 */ /* 0x000ee2000c1e1900 */
[----:B--2---:R-:W-:Y:S01]  /*1b00*/  IMAD.IADD R11, R15, 0x1, R14 ;  /* 0x000000010f0b7824 */ /* 0x004fe200078e020e */
[----:B------:R-:W-:Y:S05]  /*1b10*/  WARPSYNC.ALL ;  /* 0x0000000000007948 */ /* 0x000fea0003800000 */
[----:B------:R-:W-:-:S05]  /*1b20*/  IMAD R11, R11, 0x4, R2 ;  /* 0x000000040b0b7824 */ /* 0x000fca00078e0202 */
[----:B------:R-:W0:Y:S01]  /*1b30*/  LDS R15, [R11] ;  /* 0x000000000b0f7984 */ /* 0x000e220000000800 */
[----:B---3--:R-:W-:-:S05]  /*1b40*/  I2FP.F32.S32 R4, R12 ;  /* 0x0000000c00047245 */ /* 0x008fca0000201400 */
[----:B0-----:R-:W-:-:S05]  /*1b50*/  FADD R4, R4, R15 ;  /* 0x0000000f04047221 */ /* 0x001fca0000000000 */
[----:B------:R3:W-:Y:S01]  /*1b60*/  STS [R11], R4 ;  /* 0x000000040b007388 */ /* 0x0007e20000000800 */
[----:B------:R-:W-:Y:S06]  /*1b70*/  BAR.SYNC.DEFER_BLOCKING 0x0 ;  /* 0x0000000000007b1d */ /* 0x000fec0000010000 */
.L_x_16:
[----:B-12---:R-:W-:Y:S01]  /*1b80*/  IMAD.MOV.U32 R10, RZ, RZ, -0x80000000 ;  /* 0x80000000ff0a7424 */ /* 0x006fe200078e00ff */
[----:B---3--:R-:W-:-:S04]  /*1b90*/  SHF.R.U64 R4, RZ, R21, 0x80000000 ;  /* 0x80000000ff047419 */ /* 0x008fc80000001215 */
[----:B------:R-:W-:Y:S02]  /*1ba0*/  SHF.R.U32.HI R10, RZ, R21, R10 ;  /* 0x00000015ff0a7219 */ /* 0x000fe4000001160a */
[----:B------:R-:W-:Y:S02]  /*1bb0*/  LOP3.LUT R3, R3, R4, RZ, 0x30, !PT ;  /* 0x0000000403037212 */ /* 0x000fe400078e30ff */
[----:B------:R-:W-:Y:S01]  /*1bc0*/  LOP3.LUT R5, R5, R10, RZ, 0x30, !PT ;  /* 0x0000000a05057212 */ /* 0x000fe200078e30ff */
[----:B------:R-:W-:Y:S06]  /*1bd0*/  @P0 BRA `(.L_x_20) ;  /* 0xfffffff400c80947 */ /* 0x000fec000383ffff */
.L_x_15:
[----:B------:R-:W-:Y:S05]  /*1be0*/  BSYNC.RECONVERGENT B0 ;  /* 0x0000000000007941 */ /* 0x000fea0003800200 */
.L_x_14:
[----:B------:R-:W1:Y:S01]  /*1bf0*/  LDC.64 R10, c[0x0][0x3a0] ;  /* 0x0000e800ff0a7b82 */ /* 0x000e620000000a00 */
[----:B------:R-:W3:Y:S01]  /*1c00*/  LDCU.64 UR4, c[0x0][0x380] ;  /* 0x00007000ff0477ac */ /* 0x000ee20008000a00 */
[----:B------:R-:W-:Y:S01]  /*1c10*/  IADD3 R8, P1, PT, R22, 0x1, RZ ;  /* 0x0000000116087810 */ /* 0x000fe20007f3e0ff */
[----:B------:R-:W-:Y:S01]  /*1c20*/  BSSY.RECONVERGENT B0, `(.L_x_21) ;  /* 0x0000105000007945 */ /* 0x000fe20003800200 */
[----:B------:R-:W-:-:S03]  /*1c30*/  IMAD.MOV.U32 R3, RZ, RZ, RZ ;  /* 0x000000ffff037224 */ /* 0x000fc600078e00ff */
[----:B------:R-:W-:Y:S01]  /*1c40*/  IMAD.X R7, RZ, RZ, R23, P1 ;  /* 0x000000ffff077224 */ /* 0x000fe200008e0617 */
[----:B---3--:R-:W-:-:S04]  /*1c50*/  ISETP.GE.U32.AND P0, PT, R8, UR4, PT ;  /* 0x0000000408007c0c */ /* 0x008fc8000bf06070 */
[----:B------:R-:W-:Y:S02]  /*1c60*/  ISETP.GE.AND.EX P0, PT, R7, UR5, PT, P0 ;  /* 0x0000000507007c0c */ /* 0x000fe4000bf06300 */
[----:B-1----:R-:W-:-:S04]  /*1c70*/  ISETP.LT.U32.AND P1, PT, R10, 0x1, PT ;  /* 0x000000010a00780c */ /* 0x002fc80003f21070 */
[----:B------:R-:W-:-:S13]  /*1c80*/  ISETP.LT.OR.EX P0, PT, R11, RZ, P0, P1 ;  /* 0x000000ff0b00720c */ /* 0x000fda0000701710 */
[----:B------:R-:W-:Y:S05]  /*1c90*/  @P0 BRA `(.L_x_22) ;  /* 0x0000000c00f40947 */ /* 0x000fea0003800000 */
[----:B--2---:R-:W1:Y:S01]  /*1ca0*/  LDC.64 R12, c[0x0][0x3c8] ;  /* 0x0000f200ff0c7b82 */ /* 0x004e620000000a00 */
[C---:B------:R-:W-:Y:S01]  /*1cb0*/  LOP3.LUT R3, R22.reuse, 0x1, RZ, 0xc0, !PT ;  /* 0x0000000116037812 */ /* 0x040fe200078ec0ff */
[----:B------:R-:W-:Y:S01]  /*1cc0*/  IMAD.MOV.U32 R20, RZ, RZ, 0x3ff00000 ;  /* 0x3ff00000ff147424 */ /* 0x000fe200078e00ff */
[----:B------:R-:W-:-:S05]  /*1cd0*/  IADD3 R5, P2, PT, R22, R10, RZ ;  /* 0x0000000a16057210 */ /* 0x000fca0007f5e0ff */
[----:B------:R-:W-:Y:S01]  /*1ce0*/  IMAD.X R6, R23, 0x1, R11, P2 ;  /* 0x0000000117067824 */ /* 0x000fe200010e060b */
[----:B-1----:R-:W-:-:S04]  /*1cf0*/  ISETP.GT.U32.AND P0, PT, R18, R12, PT ;  /* 0x0000000c1200720c */ /* 0x002fc80003f04070 */
[-C--:B------:R-:W-:Y:S02]  /*1d00*/  ISETP.GT.AND.EX P1, PT, R0, R13.reuse, PT, P0 ;  /* 0x0000000d0000720c */ /* 0x080fe40003f24300 */
[----:B------:R-:W-:Y:S01]  /*1d10*/  ISETP.NE.U32.AND P0, PT, R3, 0x1, PT ;  /* 0x000000010300780c */ /* 0x000fe20003f05070 */
[----:B------:R-:W-:Y:S01]  /*1d20*/  IMAD.MOV.U32 R3, RZ, RZ, RZ ;  /* 0x000000ffff037224 */ /* 0x000fe200078e00ff */
[----:B------:R-:W-:Y:S02]  /*1d30*/  SEL R12, R18, R12, P1 ;  /* 0x0000000c120c7207 */ /* 0x000fe40000800000 */
[----:B------:R-:W-:Y:S02]  /*1d40*/  ISETP.NE.U32.AND.EX P0, PT, RZ, RZ, PT, P0 ;  /* 0x000000ffff00720c */ /* 0x000fe40003f05100 */
[----:B------:R-:W-:Y:S02]  /*1d50*/  IADD3 RZ, P2, PT, R12, -0x1, RZ ;  /* 0xffffffff0cff7810 */ /* 0x000fe40007f5e0ff */
[----:B------:R-:W-:-:S02]  /*1d60*/  SEL R9, R0, R13, P1 ;  /* 0x0000000d00097207 */ /* 0x000fc40000800000 */
[----:B------:R-:W-:Y:S01]  /*1d70*/  FSEL R21, R20, -1.875, !P0 ;  /* 0xbff0000014157808 */ /* 0x000fe20004000000 */
[----:B------:R-:W-:Y:S01]  /*1d80*/  IMAD.MOV.U32 R20, RZ, RZ, RZ ;  /* 0x000000ffff147224 */ /* 0x000fe200078e00ff */
[----:B------:R-:W-:-:S07]  /*1d90*/  IADD3.X R9, PT, PT, R9, -0x1, RZ, P2, !PT ;  /* 0xffffffff09097810 */ /* 0x000fce00017fe4ff */
.L_x_29:
[----:B------:R-:W-:Y:S02]  /*1da0*/  SHF.R.U64 R13, R8, 0x1, R7 ;  /* 0x00000001080d7819 */ /* 0x000fe40000001207 */
[----:B------:R-:W-:Y:S02]  /*1db0*/  SHF.R.S64 R11, R22, 0x1, R23 ;  /* 0x00000001160b7819 */ /* 0x000fe40000001017 */
[----:B------:R-:W-:Y:S02]  /*1dc0*/  SHF.R.U32.HI R12, RZ, 0x1, R7 ;  /* 0x00000001ff0c7819 */ /* 0x000fe40000011607 */
[----:B------:R-:W-:Y:S02]  /*1dd0*/  LOP3.LUT R13, R13, R8, RZ, 0x3c, !PT ;  /* 0x000000080d0d7212 */ /* 0x000fe400078e3cff */
[----:B------:R-:W-:Y:S02]  /*1de0*/  SHF.R.S32.HI R4, RZ, 0x1, R23 ;  /* 0x00000001ff047819 */ /* 0x000fe40000011417 */
[----:B------:R-:W-:-:S02]  /*1df0*/  LOP3.LUT R12, R12, R7, RZ, 0x3c, !PT ;  /* 0x000000070c0c7212 */ /* 0x000fc400078e3cff */
[----:B------:R-:W-:Y:S02]  /*1e00*/  LOP3.LUT R22, R13, R11, R22, 0x96, !PT ;  /* 0x0000000b0d167212 */ /* 0x000fe400078e9616 */
[----:B------:R-:W-:Y:S01]  /*1e10*/  LOP3.LUT R11, R12, R4, R23, 0x96, !PT ;  /* 0x000000040c0b7212 */ /* 0x000fe200078e9617 */
[----:B------:R-:W-:Y:S01]  /*1e20*/  HFMA2 R23, -RZ, RZ, -0.0 , 0 ;  /* 0x80000000ff177431 */ /* 0x000fe200000001ff */
[----:B------:R-:W-:-:S05]  /*1e30*/  IADD3 R15, P0, PT, RZ, -R22, RZ ;  /* 0x80000016ff0f7210 */ /* 0x000fca0007f1e0ff */
[----:B------:R-:W-:-:S05]  /*1e40*/  IMAD.X R4, RZ, RZ, ~R11, P0 ;  /* 0x000000ffff047224 */ /* 0x000fca00000e0e0b */
[----:B------:R-:W-:-:S04]  /*1e50*/  LOP3.LUT R11, R11, R4, RZ, 0xc0, !PT ;  /* 0x000000040b0b7212 */ /* 0x000fc800078ec0ff */
[----:B------:R-:W-:-:S13]  /*1e60*/  ISETP.NE.U32.AND P0, PT, R11, RZ, PT ;  /* 0x000000ff0b00720c */ /* 0x000fda0003f05070 */
[----:B------:R-:W-:-:S04]  /*1e70*/  @!P0 LOP3.LUT R11, R22, R15, RZ, 0xc0, !PT ;  /* 0x0000000f160b8212 */ /* 0x000fc800078ec0ff */
[----:B-1----:R1:W2:Y:S02]  /*1e80*/  FLO.U32 R4, R11 ;  /* 0x0000000b00047300 */ /* 0x0022a400000e0000 */
[----:B-1----:R-:W-:Y:S01]  /*1e90*/  IMAD.MOV.U32 R11, RZ, RZ, 0x3ff00000 ;  /* 0x3ff00000ff0b7424 */ /* 0x002fe200078e00ff */
[C---:B--2---:R-:W-:Y:S02]  /*1ea0*/  IADD3 R10, PT, PT, -R4.reuse, 0x1f, RZ ;  /* 0x0000001f040a7810 */ /* 0x044fe40007ffe1ff */
[----:B------:R-:W-:-:S03]  /*1eb0*/  IADD3 R4, PT, PT, -R4, 0x3f, RZ ;  /* 0x0000003f04047810 */ /* 0x000fc60007ffe1ff */
[----:B------:R-:W-:Y:S01]  /*1ec0*/  @P0 IMAD.MOV R4, RZ, RZ, R10 ;  /* 0x000000ffff040224 */ /* 0x000fe200078e020a */
[----:B------:R-:W-:Y:S01]  /*1ed0*/  ISETP.GE.U32.AND P0, PT, R18, 0x1, PT ;  /* 0x000000011200780c */ /* 0x000fe20003f06070 */
[----:B------:R-:W-:-:S03]  /*1ee0*/  IMAD.MOV.U32 R10, RZ, RZ, 0x0 ;  /* 0x00000000ff0a7424 */ /* 0x000fc600078e00ff */
[----:B------:R-:W-:Y:S02]  /*1ef0*/  ISETP.GE.AND.EX P0, PT, R0, RZ, PT, P0 ;  /* 0x000000ff0000720c */ /* 0x000fe40003f06300 */
[-C--:B------:R-:W-:Y:S02]  /*1f00*/  SHF.R.U64 R22, RZ, R4.reuse, 0x80000000 ;  /* 0x80000000ff167419 */ /* 0x080fe40000001204 */
[----:B------:R-:W-:Y:S02]  /*1f10*/  SHF.R.U32.HI R23, RZ, R4, R23 ;  /* 0x00000004ff177219 */ /* 0x000fe40000011617 */
[----:B------:R-:W-:Y:S02]  /*1f20*/  LOP3.LUT R22, R22, R13, RZ, 0xc0, !PT ;  /* 0x0000000d16167212 */ /* 0x000fe400078ec0ff */
[----:B------:R-:W-:-:S05]  /*1f30*/  LOP3.LUT R23, R23, R12, RZ, 0xc0, !PT ;  /* 0x0000000c17177212 */ /* 0x000fca00078ec0ff */
[----:B----4-:R-:W-:Y:S05]  /*1f40*/  @!P0 BRA `(.L_x_23) ;  /* 0x0000000c00088947 */ /* 0x010fea0003800000 */
[----:B------:R-:W1:Y:S01]  /*1f50*/  LDC.64 R10, c[0x0][0x3c8] ;  /* 0x0000f200ff0a7b82 */ /* 0x000e620000000a00 */
[----:B------:R-:W2:Y:S01]  /*1f60*/  LDCU UR4, c[0x0][0x3cc] ;  /* 0x00007980ff0477ac */ /* 0x000ea20008000800 */
[----:B------:R-:W-:-:S05]  /*1f70*/  IADD3 R24, P1, PT, -R4, 0x3f, RZ ;  /* 0x0000003f04187810 */ /* 0x000fca0007f3e1ff */
[----:B------:R-:W-:Y:S01]  /*1f80*/  IMAD.X R25, RZ, RZ, -0x1, P1 ;  /* 0xffffffffff197424 */ /* 0x000fe200008e06ff */
[----:B--2---:R-:W-:-:S04]  /*1f90*/  LOP3.LUT R12, R9, UR4, RZ, 0xfc, !PT ;  /* 0x00000004090c7c12 */ /* 0x004fc8000f8efcff */
[----:B------:R-:W-:Y:S02]  /*1fa0*/  ISETP.NE.U32.AND P2, PT, R12, RZ, PT ;  /* 0x000000ff0c00720c */ /* 0x000fe40003f45070 */
[----:B-1----:R-:W-:-:S04]  /*1fb0*/  ISETP.GT.U32.AND P0, PT, R18, R10, PT ;  /* 0x0000000a1200720c */ /* 0x002fc80003f04070 */
[----:B------:R-:W-:-:S04]  /*1fc0*/  ISETP.GT.AND.EX P0, PT, R0, R11, PT, P0 ;  /* 0x0000000b0000720c */ /* 0x000fc80003f04300 */
[----:B------:R-:W-:-:S05]  /*1fd0*/  SEL R10, R18, R10, P0 ;  /* 0x0000000a120a7207 */ /* 0x000fca0000000000 */
[----:B------:R-:W-:Y:S01]  /*1fe0*/  VIADD R12, R10, 0xffffffff ;  /* 0xffffffff0a0c7836 */ /* 0x000fe20000000000 */
[----:B------:R-:W-:Y:S06]  /*1ff0*/  @P2 BRA `(.L_x_24) ;  /* 0x0000000000542947 */ /* 0x000fec0003800000 */
[----:B------:R-:W1:Y:S02]  /*2000*/  LDCU UR4, c[0x0][0x3c8] ;  /* 0x00007900ff0477ac */ /* 0x000e640008000800 */
[----:B-1----:R-:W1:Y:S01]  /*2010*/  I2F.U32.RP R4, UR4 ;  /* 0x0000000400047d06 */ /* 0x002e620008209000 */
[----:B------:R-:W-:-:S07]  /*2020*/  ISETP.NE.U32.AND P2, PT, RZ, UR4, PT ;  /* 0x00000004ff007c0c */ /* 0x000fce000bf45070 */
[----:B-1----:R-:W1:Y:S02]  /*2030*/  MUFU.RCP R4, R4 ;  /* 0x0000000400047308 */ /* 0x002e640000001000 */
[----:B-1----:R-:W-:-:S06]  /*2040*/  VIADD R10, R4, 0xffffffe ;  /* 0x0ffffffe040a7836 */ /* 0x002fcc0000000000 */
[----:B------:R1:W2:Y:S02]  /*2050*/  F2I.FTZ.U32.TRUNC.NTZ R11, R10 ;  /* 0x0000000a000b7305 */ /* 0x0002a4000021f000 */
[----:B-1----:R-:W-:Y:S02]  /*2060*/  IMAD.MOV.U32 R10, RZ, RZ, RZ ;  /* 0x000000ffff0a7224 */ /* 0x002fe400078e00ff */
[----:B--2---:R-:W-:-:S04]  /*2070*/  IMAD.MOV R13, RZ, RZ, -R11 ;  /* 0x000000ffff0d7224 */ /* 0x004fc800078e0a0b */
        /* <DEDUP_REMOVED lines=13> */
.L_x_24:
[----:B------:R-:W-:-:S07]  /*2150*/  MOV R4, 0x2170 ;  /* 0x0000217000047802 */ /* 0x000fce0000000f00 */
[----:B0-----:R-:W-:Y:S05]  /*2160*/  CALL.REL.NOINC `($__internal_0_$__cuda_sm20_div_u64) ;  /* 0x0000000800d07944 */ /* 0x001fea0003c00000 */
[----:B------:R-:W-:Y:S02]  /*2170*/  IMAD.MOV.U32 R10, RZ, RZ, R12 ;  /* 0x000000ffff0a7224 */ /* 0x000fe400078e000c */
[----:B------:R-:W-:-:S07]  /*2180*/  IMAD.MOV.U32 R11, RZ, RZ, R13 ;  /* 0x000000ffff0b7224 */ /* 0x000fce00078e000d */
.L_x_25:
[C---:B------:R-:W-:Y:S01]  /*2190*/  ISETP.GE.U32.AND P1, PT, R10.reuse, 0x3, PT ;  /* 0x000000030a00780c */ /* 0x040fe20003f26070 */
[----:B0-----:R-:W-:Y:S01]  /*21a0*/  IMAD.MOV.U32 R31, RZ, RZ, 0x3f800000 ;  /* 0x3f800000ff1f7424 */ /* 0x001fe200078e00ff */
[----:B------:R-:W-:Y:S01]  /*21b0*/  IADD3 R12, P2, PT, R10, 0x1, RZ ;  /* 0x000000010a0c7810 */ /* 0x000fe20007f5e0ff */
[----:B------:R-:W-:Y:S01]  /*21c0*/  IMAD.MOV.U32 R29, RZ, RZ, RZ ;  /* 0x000000ffff1d7224 */ /* 0x000fe200078e00ff */
[----:B------:R-:W-:Y:S02]  /*21d0*/  ISETP.GE.U32.AND.EX P1, PT, R11, RZ, PT, P1 ;  /* 0x000000ff0b00720c */ /* 0x000fe40003f26110 */
[----:B------:R-:W-:Y:S02]  /*21e0*/  CS2R R26, SRZ ;  /* 0x00000000001a7805 */ /* 0x000fe4000001ff00 */
[----:B------:R-:W-:Y:S02]  /*21f0*/  LOP3.LUT R4, R12, 0x3, RZ, 0xc0, !PT ;  /* 0x000000030c047812 */ /* 0x000fe400078ec0ff */
[----:B------:R-:W-:-:S02]  /*2200*/  IADD3.X R28, PT, PT, RZ, R11, RZ, P2, !PT ;  /* 0x0000000bff1c7210 */ /* 0x000fc400017fe4ff */
[----:B------:R-:W-:-:S04]  /*2210*/  ISETP.NE.U32.AND P0, PT, R4, RZ, PT ;  /* 0x000000ff0400720c */ /* 0x000fc80003f05070 */
[----:B------:R-:W-:Y:S01]  /*2220*/  ISETP.NE.AND.EX P0, PT, RZ, RZ, PT, P0 ;  /* 0x000000ffff00720c */ /* 0x000fe20003f05300 */
[----:B------:R-:W-:-:S12]  /*2230*/  @!P1 BRA `(.L_x_26) ;  /* 0x0000000400509947 */ /* 0x000fd80003800000 */
[----:B------:R-:W0:Y:S01]  /*2240*/  LDCU.64 UR4, c[0x0][0x3a8] ;  /* 0x00007500ff0477ac */ /* 0x000e220008000a00 */
[----:B------:R-:W-:Y:S01]  /*2250*/  LOP3.LUT R26, R12, 0xfffffffc, RZ, 0xc0, !PT ;  /* 0xfffffffc0c1a7812 */ /* 0x000fe200078ec0ff */
[----:B------:R-:W-:Y:S01]  /*2260*/  IMAD.MOV.U32 R27, RZ, RZ, R28 ;  /* 0x000000ffff1b7224 */ /* 0x000fe200078e001c */
[----:B------:R-:W-:Y:S01]  /*2270*/  ISETP.NE.U32.AND P1, PT, R22, RZ, PT ;  /* 0x000000ff1600720c */ /* 0x000fe20003f25070 */
[----:B------:R-:W1:Y:S01]  /*2280*/  LDCU.64 UR10, c[0x0][0x398] ;  /* 0x00007300ff0a77ac */ /* 0x000e620008000a00 */
[----:B------:R-:W-:Y:S02]  /*2290*/  IMAD.MOV.U32 R31, RZ, RZ, 0x3f800000 ;  /* 0x3f800000ff1f7424 */ /* 0x000fe400078e00ff */
[----:B------:R-:W-:Y:S01]  /*22a0*/  ISETP.NE.AND.EX P1, PT, R23, RZ, PT, P1 ;  /* 0x000000ff1700720c */ /* 0x000fe20003f25310 */
[----:B------:R-:W-:Y:S02]  /*22b0*/  IMAD.MOV.U32 R29, RZ, RZ, RZ ;  /* 0x000000ffff1d7224 */ /* 0x000fe400078e00ff */
[----:B------:R-:W-:-:S02]  /*22c0*/  IMAD.MOV.U32 R16, RZ, RZ, R2 ;  /* 0x000000ffff107224 */ /* 0x000fc400078e0002 */
[----:B------:R-:W-:Y:S02]  /*22d0*/  IMAD.MOV.U32 R30, RZ, RZ, R26 ;  /* 0x000000ffff1e7224 */ /* 0x000fe400078e001a */
[----:B0-----:R-:W-:Y:S02]  /*22e0*/  IMAD R13, R25, UR4, RZ ;  /* 0x00000004190d7c24 */ /* 0x001fe4000f8e02ff */
[----:B------:R-:W-:-:S04]  /*22f0*/  IMAD.WIDE.U32 R10, R24, UR4, RZ ;  /* 0x00000004180a7c25 */ /* 0x000fc8000f8e00ff */
[----:B------:R-:W-:Y:S01]  /*2300*/  IMAD R13, R24, UR5, R13 ;  /* 0x00000005180d7c24 */ /* 0x000fe2000f8e020d */
[----:B-1----:R-:W-:-:S03]  /*2310*/  LEA R15, P2, R10, UR10, 0x2 ;  /* 0x0000000a0a0f7c11 */ /* 0x002fc6000f8410ff */
[----:B------:R-:W-:-:S05]  /*2320*/  IMAD.IADD R11, R11, 0x1, R13 ;  /* 0x000000010b0b7824 */ /* 0x000fca00078e020d */
[----:B------:R-:W-:Y:S02]  /*2330*/  LEA.HI.X R11, R10, UR11, R11, 0x2, P2 ;  /* 0x0000000b0a0b7c11 */ /* 0x000fe400090f140b */
[----:B------:R-:W-:-:S05]  /*2340*/  IADD3 R15, P2, PT, R15, 0x8, RZ ;  /* 0x000000080f0f7810 */ /* 0x000fca0007f5e0ff */
[----:B------:R-:W-:-:S08]  /*2350*/  IMAD.X R11, RZ, RZ, R11, P2 ;  /* 0x000000ffff0b7224 */ /* 0x000fd000010e060b */
.L_x_27:
[----:B------:R-:W-:Y:S01]  /*2360*/  IMAD.MOV.U32 R10, RZ, RZ, R15 ;  /* 0x000000ffff0a7224 */ /* 0x000fe200078e000f */
[----:B0-----:R-:W0:Y:S04]  /*2370*/  LDS R34, [R16] ;  /* 0x0000000010227984 */ /* 0x001e280000000800 */
[----:B------:R-:W2:Y:S01]  /*2380*/  LDG.E R17, desc[UR8][R10.64+-0x8] ;  /* 0xfffff8080a117981 */ /* 0x000ea2000c1e1900 */
[----:B------:R-:W-:Y:S05]  /*2390*/  WARPSYNC.ALL ;  /* 0x0000000000007948 */ /* 0x000fea0003800000 */
[----:B--2---:R1:W2:Y:S02]  /*23a0*/  I2F.F64 R14, R17 ;  /* 0x00000011000e7312 */ /* 0x0042a40000201c00 */
[----:B-1----:R-:W1:Y:S01]  /*23b0*/  LDC R17, c[0x0][0x3c8] ;  /* 0x0000f200ff117b82 */ /* 0x002e620000000800 */
[----:B--2---:R-:W-:-:S10]  /*23c0*/  DADD R12, -RZ, -R14 ;  /* 0x00000000ff0c7229 */ /* 0x004fd4000000090e */
[----:B------:R-:W-:Y:S02]  /*23d0*/  FSEL R12, R12, R14, !P1 ;  /* 0x0000000e0c0c7208 */ /* 0x000fe40004800000 */
[----:B------:R-:W-:Y:S02]  /*23e0*/  FSEL R13, R13, R15, !P1 ;  /* 0x0000000f0d0d7208 */ /* 0x000fe40004800000 */
[----:B0-----:R-:W0:Y:S04]  /*23f0*/  F2F.F64.F32 R14, R34 ;  /* 0x00000022000e7310 */ /* 0x001e280000201800 */
[----:B0-----:R-:W-:-:S10]  /*2400*/  DADD R32, R14, R12 ;  /* 0x000000000e207229 */ /* 0x001fd4000000000c */
[----:B------:R-:W0:Y:S02]  /*2410*/  F2F.F32.F64 R32, R32 ;  /* 0x0000002000207310 */ /* 0x000e240000301000 */
[----:B0-----:R-:W-:Y:S01]  /*2420*/  STS [R16], R32 ;  /* 0x0000002010007388 */ /* 0x001fe20000000800 */
[----:B------:R-:W-:Y:S06]  /*2430*/  BAR.SYNC.DEFER_BLOCKING 0x0 ;  /* 0x0000000000007b1d */ /* 0x000fec0000010000 */
[----:B------:R-:W2:Y:S01]  /*2440*/  LDG.E R35, desc[UR8][R10.64+-0x4] ;  /* 0xfffffc080a237981 */ /* 0x000ea2000c1e1900 */
[----:B-1----:R-:W-:-:S02]  /*2450*/  IMAD R34, R17, 0x4, R16 ;  /* 0x0000000411227824 */ /* 0x002fc400078e0210 */
[----:B------:R-:W-:-:S03]  /*2460*/  FMUL R31, R32, R31 ;  /* 0x0000001f201f7220 */ /* 0x000fc60000400000 */
[----:B------:R-:W0:Y:S01]  /*2470*/  LDS R36, [R34] ;  /* 0x0000000022247984 */ /* 0x000e220000000800 */
[----:B--2---:R-:W1:Y:S02]  /*2480*/  I2F.F64 R14, R35 ;  /* 0x00000023000e7312 */ /* 0x004e640000201c00 */
[----:B-1----:R-:W-:-:S10]  /*2490*/  DADD R12, -RZ, -R14 ;  /* 0x00000000ff0c7229 */ /* 0x002fd4000000090e */
        /* <DEDUP_REMOVED lines=8> */
[----:B------:R-:W-:-:S02]  /*2520*/  IMAD R35, R17, 0x8, R16 ;  /* 0x0000000811237824 */ /* 0x000fc400078e0210 */
        /* <DEDUP_REMOVED lines=9> */
[----:B0-----:R0:W-:Y:S01]  /*25c0*/  STS [R35], R32 ;  /* 0x0000002023007388 */ /* 0x0011e20000000800 */
[----:B------:R-:W-:Y:S06]  /*25d0*/  BAR.SYNC.DEFER_BLOCKING 0x0 ;  /* 0x0000000000007b1d */ /* 0x000fec0000010000 */
[----:B------:R-:W2:Y:S01]  /*25e0*/  LDG.E R37, desc[UR8][R10.64+0x4] ;  /* 0x000004080a257981 */ /* 0x000ea2000c1e1900 */
[----:B------:R-:W-:Y:S01]  /*25f0*/  IMAD R34, R17, 0xc, R16 ;  /* 0x0000000c11227824 */ /* 0x000fe200078e0210 */
[----:B------:R-:W-:Y:S01]  /*2600*/  IADD3 R30, P2, PT, R30, -0x4, RZ ;  /* 0xfffffffc1e1e7810 */ /* 0x000fe20007f5e0ff */
[----:B------:R-:W-:Y:S01]  /*2610*/  FMUL R31, R31, R32 ;  /* 0x000000201f1f7220 */ /* 0x000fe20000400000 */
[----:B0-----:R-:W-:-:S02]  /*2620*/  IMAD.IADD R32, R29, 0x1, R17 ;  /* 0x000000011d207824 */ /* 0x001fc400078e0211 */
[----:B------:R-:W-:Y:S01]  /*2630*/  IADD3.X R28, PT, PT, R28, -0x1, RZ, P2, !PT ;  /* 0xffffffff1c1c7810 */ /* 0x000fe200017fe4ff */
[----:B------:R-:W-:Y:S01]  /*2640*/  IMAD R16, R17, 0x10, R16 ;  /* 0x0000001011107824 */ /* 0x000fe200078e0210 */
[----:B------:R-:W-:Y:S01]  /*2650*/  ISETP.NE.U32.AND P2, PT, R30, RZ, PT ;  /* 0x000000ff1e00720c */ /* 0x000fe20003f45070 */
[----:B------:R-:W-:-:S03]  /*2660*/  IMAD.IADD R32, R32, 0x1, R17 ;  /* 0x0000000120207824 */ /* 0x000fc600078e0211 */
[----:B------:R-:W-:Y:S01]  /*2670*/  ISETP.NE.AND.EX P2, PT, R28, RZ, PT, P2 ;  /* 0x000000ff1c00720c */ /* 0x000fe20003f45320 */
[----:B--2---:R-:W0:Y:S02]  /*2680*/  I2F.F64 R14, R37 ;  /* 0x00000025000e7312 */ /* 0x004e240000201c00 */
[----:B0-----:R-:W-:-:S10]  /*2690*/  DADD R12, -RZ, -R14 ;  /* 0x00000000ff0c7229 */ /* 0x001fd4000000090e */
[----:B------:R-:W-:Y:S02]  /*26a0*/  FSEL R12, R12, R14, !P1 ;  /* 0x0000000e0c0c7208 */ /* 0x000fe40004800000 */
[----:B------:R-:W0:Y:S01]  /*26b0*/  LDS R14, [R34] ;  /* 0x00000000220e7984 */ /* 0x000e220000000800 */
[----:B------:R-:W-:Y:S02]  /*26c0*/  FSEL R13, R13, R15, !P1 ;  /* 0x0000000f0d0d7208 */ /* 0x000fe40004800000 */
[----:B0-----:R-:W0:Y:S04]  /*26d0*/  F2F.F64.F32 R14, R14 ;  /* 0x0000000e000e7310 */ /* 0x001e280000201800 */
[----:B0-----:R-:W-:Y:S01]  /*26e0*/  DADD R12, R14, R12 ;  /* 0x000000000e0c7229 */ /* 0x001fe2000000000c */
[----:B------:R-:W-:-:S02]  /*26f0*/  IADD3 R15, P3, PT, R10, 0x10, RZ ;  /* 0x000000100a0f7810 */ /* 0x000fc40007f7e0ff */
[----:B------:R-:W-:-:S03]  /*2700*/  IADD3 R10, PT, PT, R32, R17, RZ ;  /* 0x00000011200a7210 */ /* 0x000fc60007ffe0ff */
[----:B------:R-:W-:Y:S02]  /*2710*/  IMAD.X R11, RZ, RZ, R11, P3 ;  /* 0x000000ffff0b7224 */ /* 0x000fe400018e060b */
[----:B------:R-:W-:Y:S02]  /*2720*/  IMAD.IADD R29, R10, 0x1, R17 ;  /* 0x000000010a1d7824 */ /* 0x000fe400078e0211 */
[----:B------:R-:W0:Y:S02]  /*2730*/  F2F.F32.F64 R12, R12 ;  /* 0x0000000c000c7310 */ /* 0x000e240000301000 */
[----:B0-----:R0:W-:Y:S01]  /*2740*/  STS [R34], R12 ;  /* 0x0000000c22007388 */ /* 0x0011e20000000800 */
[----:B------:R-:W-:Y:S01]  /*2750*/  FMUL R31, R31, R12 ;  /* 0x0000000c1f1f7220 */ /* 0x000fe20000400000 */
[----:B------:R-:W-:Y:S06]  /*2760*/  BAR.SYNC.DEFER_BLOCKING 0x0 ;  /* 0x0000000000007b1d */ /* 0x000fec0000010000 */
[----:B------:R-:W-:Y:S05]  /*2770*/  @P2 BRA `(.L_x_27) ;  /* 0xfffffff800f82947 */ /* 0x000fea000383ffff */
.L_x_26:
[----:B------:R-:W-:Y:S05]  /*2780*/  @!P0 BRA `(.L_x_28) ;  /* 0x0000000000f48947 */ /* 0x000fea0003800000 */
[----:B------:R-:W1:Y:S01]  /*2790*/  LDCU.64 UR4, c[0x0][0x3a8] ;  /* 0x00007500ff0477ac */ /* 0x000e620008000a00 */
[----:B------:R-:W0:Y:S01]  /*27a0*/  LDCU.64 UR10, c[0x0][0x398] ;  /* 0x00007300ff0a77ac */ /* 0x000e220008000a00 */
[----:B-1----:R-:W-:Y:S02]  /*27b0*/  IMAD R25, R25, UR4, RZ ;  /* 0x0000000419197c24 */ /* 0x002fe4000f8e02ff */
[----:B------:R-:W-:-:S04]  /*27c0*/  IMAD.WIDE.U32 R10, R24, UR4, R26 ;  /* 0x00000004180a7c25 */ /* 0x000fc8000f8e001a */
[----:B------:R-:W-:Y:S01]  /*27d0*/  IMAD R25, R24, UR5, R25 ;  /* 0x0000000518197c24 */ /* 0x000fe2000f8e0219 */
[----:B0-----:R-:W-:-:S03]  /*27e0*/  LEA R12, P0, R10, UR10, 0x2 ;  /* 0x0000000a0a0c7c11 */ /* 0x001fc6000f8010ff */
[----:B------:R-:W-:-:S05]  /*27f0*/  IMAD.IADD R11, R25, 0x1, R11 ;  /* 0x00000001190b7824 */ /* 0x000fca00078e020b */
[----:B------:R-:W-:-:S05]  /*2800*/  LEA.HI.X R13, R10, UR11, R11, 0x2, P0 ;  /* 0x0000000b0a0d7c11 */ /* 0x000fca00080f140b */
[----:B------:R-:W2:Y:S01]  /*2810*/  LDG.E R14, desc[UR8][R12.64] ;  /* 0x000000080c0e7981 */ /* 0x000ea2000c1e1900 */
[----:B------:R-:W-:Y:S01]  /*2820*/  IMAD R24, R29, 0x4, R2 ;  /* 0x000000041d187824 */ /* 0x000fe200078e0202 */
[----:B------:R-:W-:Y:S01]  /*2830*/  ISETP.NE.U32.AND P0, PT, R22, RZ, PT ;  /* 0x000000ff1600720c */ /* 0x000fe20003f05070 */
[----:B------:R-:W-:Y:S05]  /*2840*/  WARPSYNC.ALL ;  /* 0x0000000000007948 */ /* 0x000fea0003800000 */
[----:B------:R-:W0:Y:S01]  /*2850*/  LDS R16, [R24] ;  /* 0x0000000018107984 */ /* 0x000e220000000800 */
[----:B------:R-:W-:Y:S02]  /*2860*/  ISETP.NE.AND.EX P1, PT, R23, RZ, PT, P0 ;  /* 0x000000ff1700720c */ /* 0x000fe40003f25300 */
[----:B------:R-:W-:-:S04]  /*2870*/  ISETP.NE.U32.AND P0, PT, R4, 0x1, PT ;  /* 0x000000010400780c */ /* 0x000fc80003f05070 */
[----:B------:R-:W-:Y:S01]  /*2880*/  ISETP.NE.AND.EX P0, PT, RZ, RZ, PT, P0 ;  /* 0x000000ffff00720c */ /* 0x000fe20003f05300 */
[----:B0-----:R-:W-:Y:S08]  /*2890*/  F2F.F64.F32 R16, R16 ;  /* 0x0000001000107310 */ /* 0x001ff00000201800 */
[----:B--2---:R-:W0:Y:S02]  /*28a0*/  I2F.F64 R14, R14 ;  /* 0x0000000e000e7312 */ /* 0x004e240000201c00 */
[----:B0-----:R-:W-:-:S10]  /*28b0*/  DADD R10, -RZ, -R14 ;  /* 0x00000000ff0a7229 */ /* 0x001fd4000000090e */
[----:B------:R-:W-:Y:S02]  /*28c0*/  FSEL R10, R10, R14, !P1 ;  /* 0x0000000e0a0a7208 */ /* 0x000fe40004800000 */
[----:B------:R-:W-:-:S06]  /*28d0*/  FSEL R11, R11, R15, !P1 ;  /* 0x0000000f0b0b7208 */ /* 0x000fcc0004800000 */
[----:B------:R-:W-:-:S10]  /*28e0*/  DADD R10, R16, R10 ;  /* 0x00000000100a7229 */ /* 0x000fd4000000000a */
[----:B------:R-:W0:Y:S02]  /*28f0*/  F2F.F32.F64 R10, R10 ;  /* 0x0000000a000a7310 */ /* 0x000e240000301000 */
[----:B0-----:R1:W-:Y:S01]  /*2900*/  STS [R24], R10 ;  /* 0x0000000a18007388 */ /* 0x0013e20000000800 */
[----:B------:R-:W-:Y:S01]  /*2910*/  FMUL R31, R31, R10 ;  /* 0x0000000a1f1f7220 */ /* 0x000fe20000400000 */
        /* <DEDUP_REMOVED lines=8> */
[----:B------:R-:W-:-:S05]  /*29a0*/  IMAD R23, R29, 0x4, R2 ;  /* 0x000000041d177824 */ /* 0x000fca00078e0202 */
[----:B-1----:R-:W0:Y:S02]  /*29b0*/  LDS R24, [R23] ;  /* 0x0000000017187984 */ /* 0x002e240000000800 */
        /* <DEDUP_REMOVED lines=12> */
[----:B------:R-:W-:Y:S01]  /*2a80*/  IMAD.IADD R11, R29, 0x1, R26 ;  /* 0x000000011d0b7824 */ /* 0x000fe200078e021a */
[----:B------:R-:W-:Y:S05]  /*2a90*/  WARPSYNC.ALL ;  /* 0x0000000000007948 */ /* 0x000fea0003800000 */
[----:B------:R-:W-:-:S05]  /*2aa0*/  IMAD R4, R11, 0x4, R2 ;  /* 0x000000040b047824 */ /* 0x000fca00078e0202 */
[----:B------:R-:W0:Y:S02]  /*2ab0*/  LDS R22, [R4] ;  /* 0x0000000004167984 */ /* 0x000e240000000800 */
        /* <DEDUP_REMOVED lines=10> */
.L_x_28:
[----:B-12---:R1:W2:Y:S02]  /*2b60*/  F2F.F64.F32 R10, R31 ;  /* 0x0000001f000a7310 */ /* 0x0062a40000201800 */
.L_x_23:
[----:B------:R-:W4:Y:S01]  /*2b70*/  LDCU.64 UR4, c[0x0][0x380] ;  /* 0x00007000ff0477ac */ /* 0x000f220008000a00 */
[----:B0-----:R-:W2:Y:S01]  /*2b80*/  F2F.F64.F32 R12, R3 ;  /* 0x00000003000c7310 */ /* 0x001ea20000201800 */
[C---:B---3--:R-:W-:Y:S01]  /*2b90*/  IADD3 R4, P2, PT, R8.reuse, 0x1, RZ ;  /* 0x0000000108047810 */ /* 0x048fe20007f5e0ff */
[----:B------:R-:W-:Y:S01]  /*2ba0*/  IMAD.MOV.U32 R22, RZ, RZ, R8 ;  /* 0x000000ffff167224 */ /* 0x000fe200078e0008 */
[----:B------:R-:W-:Y:S01]  /*2bb0*/  ISETP.GE.U32.AND P0, PT, R8, R5, PT ;  /* 0x000000050800720c */ /* 0x000fe20003f06070 */
[--C-:B------:R-:W-:Y:S02]  /*2bc0*/  IMAD.MOV.U32 R23, RZ, RZ, R7.reuse ;  /* 0x000000ffff177224 */ /* 0x100fe400078e0007 */
[----:B------:R-:W-:Y:S01]  /*2bd0*/  IMAD.MOV.U32 R8, RZ, RZ, R4 ;  /* 0x000000ffff087224 */ /* 0x000fe200078e0004 */
[----:B--2---:R-:W-:Y:S01]  /*2be0*/  DFMA R10, R10, R20, R12 ;  /* 0x000000140a0a722b */ /* 0x004fe2000000000c */
[----:B------:R-:W-:Y:S01]  /*2bf0*/  IMAD.X R12, RZ, RZ, R7, P2 ;  /* 0x000000ffff0c7224 */ /* 0x000fe200010e0607 */
[----:B----4-:R-:W-:Y:S01]  /*2c00*/  ISETP.GE.U32.AND P1, PT, R4, UR4, PT ;  /* 0x0000000404007c0c */ /* 0x010fe2000bf26070 */
[----:B------:R-:W-:Y:S01]  /*2c10*/  DADD R20, -RZ, -R20 ;  /* 0x00000000ff147229 */ /* 0x000fe20000000914 */
[----:B------:R-:W-:-:S02]  /*2c20*/  ISETP.GE.AND.EX P2, PT, R7, R6, PT, P0 ;  /* 0x000000060700720c */ /* 0x000fc40003f46300 */
[----:B------:R3:W4:Y:S01]  /*2c30*/  F2F.F32.F64 R3, R10 ;  /* 0x0000000a00037310 */ /* 0x0007220000301000 */
[----:B------:R-:W-:Y:S01]  /*2c40*/  ISETP.GE.AND.EX P0, PT, R12, UR5, PT, P1 ;  /* 0x000000050c007c0c */ /* 0x000fe2000bf06310 */
[----:B------:R-:W-:-:S12]  /*2c50*/  IMAD.MOV.U32 R7, RZ, RZ, R12 ;  /* 0x000000ffff077224 */ /* 0x000fd800078e000c */
[----:B---3--:R-:W-:Y:S05]  /*2c60*/  @!P0 BRA !P2, `(.L_x_29) ;  /* 0xfffffff0004c8947 */ /* 0x008fea000503ffff */
.L_x_22:
[----:B------:R-:W-:Y:S05]  /*2c70*/  BSYNC.RECONVERGENT B0 ;  /* 0x0000000000007941 */ /* 0x000fea0003800200 */
.L_x_21:
[----:B--2---:R-:W4:Y:S02]  /*2c80*/  LDC.64 R4, c[0x0][0x390] ;  /* 0x0000e400ff047b82 */ /* 0x004f240000000a00 */
[----:B----4-:R-:W-:Y:S01]  /*2c90*/  REDG.E.ADD.F32.FTZ.RN.STRONG.GPU desc[UR8][R4.64], R3 ;  /* 0x00000003040079a6 */ /* 0x010fe2000c12f308 */
[----:B------:R-:W-:Y:S05]  /*2ca0*/  EXIT ;  /* 0x000000000000794d */ /* 0x000fea0003800000 */
        .weak           $__internal_0_$__cuda_sm20_div_u64
        .type           $__internal_0_$__cuda_sm20_div_u64,@function
        .size           $__internal_0_$__cuda_sm20_div_u64,(.L_x_37 - $__internal_0_$__cuda_sm20_div_u64)
$__internal_0_$__cuda_sm20_div_u64:
[----:B------:R-:W-:Y:S01]  /*2cb0*/  UMOV UR4, UR6 ;  /* 0x0000000600047c82 */ /* 0x000fe20008000000 */
[----:B------:R-:W-:Y:S02]  /*2cc0*/  UMOV UR5, UR7 ;  /* 0x0000000700057c82 */ /* 0x000fe40008000000 */
[----:B------:R-:W0:Y:S08]  /*2cd0*/  I2F.U64.RP R13, UR4 ;  /* 0x00000004000d7d12 */ /* 0x000e300008309000 */
[----:B0-----:R-:W0:Y:S02]  /*2ce0*/  MUFU.RCP R13, R13 ;  /* 0x0000000d000d7308 */ /* 0x001e240000001000 */
[----:B0-----:R-:W-:-:S06]  /*2cf0*/  IADD3 R16, PT, PT, R13, 0x1ffffffe, RZ ;  /* 0x1ffffffe0d107810 */ /* 0x001fcc0007ffe0ff */
[----:B------:R-:W0:Y:S02]  /*2d00*/  F2I.U64.TRUNC R16, R16 ;  /* 0x0000001000107311 */ /* 0x000e24000020d800 */
[----:B0-----:R-:W-:-:S04]  /*2d10*/  IMAD.WIDE.U32 R14, R16, UR6, RZ ;  /* 0x00000006100e7c25 */ /* 0x001fc8000f8e00ff */
[C---:B------:R-:W-:Y:S01]  /*2d20*/  IMAD R11, R16.reuse, UR7, R15 ;  /* 0x00000007100b7c24 */ /* 0x040fe2000f8e020f */
[----:B------:R-:W-:Y:S01]  /*2d30*/  IADD3 R14, P1, PT, RZ, -R14, RZ ;  /* 0x8000000eff0e7210 */ /* 0x000fe20007f3e0ff */
[----:B------:R-:W-:Y:S02]  /*2d40*/  IMAD.MOV.U32 R29, RZ, RZ, R16 ;  /* 0x000000ffff1d7224 */ /* 0x000fe400078e0010 */
[----:B------:R-:W-:Y:S02]  /*2d50*/  IMAD R10, R17, UR6, R11 ;  /* 0x00000006110a7c24 */ /* 0x000fe4000f8e020b */
[----:B------:R-:W-:-:S04]  /*2d60*/  IMAD.HI.U32 R28, R16, R14, RZ ;  /* 0x0000000e101c7227 */ /* 0x000fc800078e00ff */
[----:B------:R-:W-:-:S04]  /*2d70*/  IMAD.X R10, RZ, RZ, ~R10, P1 ;  /* 0x000000ffff0a7224 */ /* 0x000fc800008e0e0a */
[----:B------:R-:W-:-:S04]  /*2d80*/  IMAD.WIDE.U32 R28, P1, R16, R10, R28 ;  /* 0x0000000a101c7225 */ /* 0x000fc8000782001c */
[C---:B------:R-:W-:Y:S02]  /*2d90*/  IMAD R11, R17.reuse, R10, RZ ;  /* 0x0000000a110b7224 */ /* 0x040fe400078e02ff */
[----:B------:R-:W-:-:S04]  /*2da0*/  IMAD.HI.U32 R14, P2, R17, R14, R28 ;  /* 0x0000000e110e7227 */ /* 0x000fc8000784001c */
[----:B------:R-:W-:Y:S01]  /*2db0*/  IMAD.HI.U32 R10, R17, R10, RZ ;  /* 0x0000000a110a7227 */ /* 0x000fe200078e00ff */
[----:B------:R-:W-:-:S03]  /*2dc0*/  IADD3 R11, P3, PT, R11, R14, RZ ;  /* 0x0000000e0b0b7210 */ /* 0x000fc60007f7e0ff */
[----:B------:R-:W-:Y:S02]  /*2dd0*/  IMAD.X R10, R10, 0x1, R17, P1 ;  /* 0x000000010a0a7824 */ /* 0x000fe400008e0611 */
[----:B------:R-:W-:-:S03]  /*2de0*/  IMAD.WIDE.U32 R14, R11, UR6, RZ ;  /* 0x000000060b0e7c25 */ /* 0x000fc6000f8e00ff */
[----:B------:R-:W-:Y:S01]  /*2df0*/  IADD3.X R13, PT, PT, RZ, RZ, R10, P3, P2 ;  /* 0x000000ffff0d7210 */ /* 0x000fe20001fe440a */
[----:B------:R-:W-:Y:S01]  /*2e00*/  IMAD R10, R11, UR7, R15 ;  /* 0x000000070b0a7c24 */ /* 0x000fe2000f8e020f */
[----:B------:R-:W-:Y:S01]  /*2e10*/  IADD3 R14, P1, PT, RZ, -R14, RZ ;  /* 0x8000000eff0e7210 */ /* 0x000fe20007f3e0ff */
[----:B------:R-:W-:Y:S02]  /*2e20*/  IMAD.MOV.U32 R17, RZ, RZ, RZ ;  /* 0x000000ffff117224 */ /* 0x000fe400078e00ff */
        /* <DEDUP_REMOVED lines=9> */
[----:B------:R-:W-:-:S03]  /*2ec0*/  IMAD.HI.U32 R16, R10, R12, RZ ;  /* 0x0000000c0a107227 */ /* 0x000fc600078e00ff */
[----:B------:R-:W-:Y:S01]  /*2ed0*/  IADD3.X R14, PT, PT, RZ, RZ, R14, P3, P2 ;  /* 0x000000ffff0e7210 */ /* 0x000fe20001fe440e */
[----:B------:R-:W-:-:S04]  /*2ee0*/  IMAD.WIDE.U32 R16, R10, R9, R16 ;  /* 0x000000090a107225 */ /* 0x000fc800078e0010 */
[C---:B------:R-:W-:Y:S02]  /*2ef0*/  IMAD R10, R14.reuse, R9, RZ ;  /* 0x000000090e0a7224 */ /* 0x040fe400078e02ff */
[----:B------:R-:W-:-:S04]  /*2f00*/  IMAD.HI.U32 R13, P1, R14, R12, R16 ;  /* 0x0000000c0e0d7227 */ /* 0x000fc80007820010 */
[----:B------:R-:W-:Y:S01]  /*2f10*/  IMAD.HI.U32 R11, R14, R9, RZ ;  /* 0x000000090e0b7227 */ /* 0x000fe200078e00ff */
[----:B------:R-:W-:-:S03]  /*2f20*/  IADD3 R10, P2, PT, R10, R13, RZ ;  /* 0x0000000d0a0a7210 */ /* 0x000fc60007f5e0ff */
[----:B------:R-:W-:Y:S01]  /*2f30*/  IMAD.X R11, RZ, RZ, R11, P1 ;  /* 0x000000ffff0b7224 */ /* 0x000fe200008e060b */
[C---:B------:R-:W-:Y:S01]  /*2f40*/  IADD3 R15, P3, PT, R10.reuse, 0x1, RZ ;  /* 0x000000010a0f7810 */ /* 0x040fe20007f7e0ff */
[----:B------:R-:W-:-:S04]  /*2f50*/  IMAD.WIDE.U32 R16, R10, UR6, RZ ;  /* 0x000000060a107c25 */ /* 0x000fc8000f8e00ff */
[----:B------:R-:W-:Y:S01]  /*2f60*/  IMAD.X R11, RZ, RZ, R11, P2 ;  /* 0x000000ffff0b7224 */ /* 0x000fe200010e060b */
[----:B------:R-:W-:Y:S01]  /*2f70*/  IADD3 R12, P2, PT, -R16, R12, RZ ;  /* 0x0000000c100c7210 */ /* 0x000fe20007f5e1ff */
[----:B------:R-:W-:Y:S02]  /*2f80*/  IMAD R14, R10, UR7, R17 ;  /* 0x000000070a0e7c24 */ /* 0x000fe4000f8e0211 */
[----:B------:R-:W-:Y:S01]  /*2f90*/  IMAD.X R16, RZ, RZ, R11, P3 ;  /* 0x000000ffff107224 */ /* 0x000fe200018e060b */
[----:B------:R-:W-:Y:S01]  /*2fa0*/  ISETP.GE.U32.AND P1, PT, R12, UR6, PT ;  /* 0x000000060c007c0c */ /* 0x000fe2000bf26070 */
[----:B------:R-:W-:-:S04]  /*2fb0*/  IMAD R14, R11, UR6, R14 ;  /* 0x000000060b0e7c24 */ /* 0x000fc8000f8e020e */
[----:B------:R-:W-:Y:S01]  /*2fc0*/  IMAD.X R13, R9, 0x1, ~R14, P2 ;  /* 0x00000001090d7824 */ /* 0x000fe200010e0e0e */
[----:B------:R-:W-:-:S04]  /*2fd0*/  IADD3 R17, P2, PT, R12, -UR6, RZ ;  /* 0x800000060c117c10 */ /* 0x000fc8000ff5e0ff */
[C---:B------:R-:W-:Y:S02]  /*2fe0*/  ISETP.GE.U32.AND.EX P1, PT, R13.reuse, UR7, PT, P1 ;  /* 0x000000070d007c0c */ /* 0x040fe4000bf26110 */
[----:B------:R-:W-:Y:S02]  /*2ff0*/  IADD3.X R14, PT, PT, R13, ~UR7, RZ, P2, !PT ;  /* 0x800000070d0e7c10 */ /* 0x000fe400097fe4ff */
[----:B------:R-:W-:Y:S01]  /*3000*/  SEL R15, R15, R10, P1 ;  /* 0x0000000a0f0f7207 */ /* 0x000fe20000800000 */
[----:B------:R-:W-:Y:S01]  /*3010*/  IMAD.MOV.U32 R10, RZ, RZ, R4 ;  /* 0x000000ffff0a7224 */ /* 0x000fe200078e0004 */
[----:B------:R-:W-:Y:S02]  /*3020*/  SEL R17, R17, R12, P1 ;  /* 0x0000000c11117207 */ /* 0x000fe40000800000 */
[----:B------:R-:W-:Y:S01]  /*3030*/  SEL R16, R16, R11, P1 ;  /* 0x0000000b10107207 */ /* 0x000fe20000800000 */
[----:B------:R-:W-:Y:S01]  /*3040*/  IMAD.MOV.U32 R11, RZ, RZ, 0x0 ;  /* 0x00000000ff0b7424 */ /* 0x000fe200078e00ff */
[----:B------:R-:W-:-:S02]  /*3050*/  IADD3 R12, P3, PT, R15, 0x1, RZ ;  /* 0x000000010f0c7810 */ /* 0x000fc40007f7e0ff */
[----:B------:R-:W-:Y:S02]  /*3060*/  SEL R14, R14, R13, P1 ;  /* 0x0000000d0e0e7207 */ /* 0x000fe40000800000 */
[----:B------:R-:W-:Y:S01]  /*3070*/  ISETP.GE.U32.AND P1, PT, R17, UR6, PT ;  /* 0x0000000611007c0c */ /* 0x000fe2000bf26070 */
[----:B------:R-:W-:Y:S01]  /*3080*/  IMAD.X R13, RZ, RZ, R16, P3 ;  /* 0x000000ffff0d7224 */ /* 0x000fe200018e0610 */
[----:B------:R-:W-:Y:S02]  /*3090*/  ISETP.NE.U32.AND P2, PT, RZ, UR6, PT ;  /* 0x00000006ff007c0c */ /* 0x000fe4000bf45070 */
[----:B------:R-:W-:Y:S02]  /*30a0*/  ISETP.GE.U32.AND.EX P1, PT, R14, UR7, PT, P1 ;  /* 0x000000070e007c0c */ /* 0x000fe4000bf26110 */
[----:B------:R-:W-:Y:S02]  /*30b0*/  ISETP.NE.AND.EX P2, PT, RZ, UR7, PT, P2 ;  /* 0x00000007ff007c0c */ /* 0x000fe4000bf45320 */
[----:B------:R-:W-:-:S02]  /*30c0*/  SEL R12, R12, R15, P1 ;  /* 0x0000000f0c0c7207 */ /* 0x000fc40000800000 */
[----:B------:R-:W-:Y:S02]  /*30d0*/  SEL R13, R13, R16, P1 ;  /* 0x000000100d0d7207 */ /* 0x000fe40000800000 */
[----:B------:R-:W-:Y:S02]  /*30e0*/  SEL R12, R12, 0xffffffff, P2 ;  /* 0xffffffff0c0c7807 */ /* 0x000fe40001000000 */
[----:B------:R-:W-:Y:S01]  /*30f0*/  SEL R13, R13, 0xffffffff, P2 ;  /* 0xffffffff0d0d7807 */ /* 0x000fe20001000000 */
[----:B------:R-:W-:Y:S06]  /*3100*/  RET.REL.NODEC R10 `(_Z19PermanentCalculatorxPfS_Pixxxxxx) ;  /* 0xffffffcc0abc7950 */ /* 0x000fec0003c3ffff */
.L_x_30:
[----:B------:R-:W-:-:S00]  /*3110*/  BRA `(.L_x_30) ;  /* 0xfffffffc00fc7947 */ /* 0x000fc0000383ffff */
[----:B------:R-:W-:-:S00]  /*3120*/  NOP ;  /* 0x0000000000007918 */ /* 0x000fc00000000000 */
        /* <DEDUP_REMOVED lines=13> */
.L_x_37:


//--------------------- .text._Z10PreProcessPdS_xx --------------------------
	.section	.text._Z10PreProcessPdS_xx,"ax",@progbits
	.align	128
        .global         _Z10PreProcessPdS_xx
        .type           _Z10PreProcessPdS_xx,@function
        .size           _Z10PreProcessPdS_xx,(.L_x_38 - _Z10PreProcessPdS_xx)
        .other          _Z10PreProcessPdS_xx,@"STO_CUDA_ENTRY STV_DEFAULT"
_Z10PreProcessPdS_xx:
.text._Z10PreProcessPdS_xx:
[----:B------:R-:W-:Y:S08]  /*0000*/  LDC R1, c[0x0][0x37c] ;  /* 0x0000df00ff017b82 */ /* 0x000ff00000000800 */
[----:B------:R-:W0:Y:S01]  /*0010*/  LDC.64 R8, c[0x0][0x398] ;  /* 0x0000e600ff087b82 */ /* 0x000e220000000a00 */
[----:B------:R-:W1:Y:S01]  /*0020*/  S2R R0, SR_CTAID.X ;  /* 0x0000000000007919 */ /* 0x000e620000002500 */
[----:B0-----:R-:W-:-:S04]  /*0030*/  ISETP.GE.U32.AND P0, PT, R8, 0x1, PT ;  /* 0x000000010800780c */ /* 0x001fc80003f06070 */
[----:B------:R-:W-:-:S13]  /*0040*/  ISETP.GE.AND.EX P0, PT, R9, RZ, PT, P0 ;  /* 0x000000ff0900720c */ /* 0x000fda0003f06300 */
[----:B-1----:R-:W-:Y:S05]  /*0050*/  @!P0 EXIT ;  /* 0x000000000000894d */ /* 0x002fea0003800000 */
[----:B------:R-:W0:Y:S01]  /*0060*/  LDC.64 R2, c[0x0][0x390] ;  /* 0x0000e400ff027b82 */ /* 0x000e220000000a00 */
[----:B------:R-:W1:Y:S01]  /*0070*/  S2R R7, SR_TID.X ;  /* 0x0000000000077919 */ /* 0x000e620000002100 */
[----:B------:R-:W1:Y:S01]  /*0080*/  LDCU UR4, c[0x0][0x360] ;  /* 0x00006c00ff0477ac */ /* 0x000e620008000800 */
[----:B------:R-:W2:Y:S01]  /*0090*/  LDCU.64 UR6, c[0x0][0x358] ;  /* 0x00006b00ff0677ac */ /* 0x000ea20008000a00 */
[----:B0-----:R-:W-:-:S04]  /*00a0*/  ISETP.GT.U32.AND P0, PT, R8, R2, PT ;  /* 0x000000020800720c */ /* 0x001fc80003f04070 */
[----:B------:R-:W-:-:S04]  /*00b0*/  ISETP.GT.AND.EX P0, PT, R9, R3, PT, P0 ;  /* 0x000000030900720c */ /* 0x000fc80003f04300 */
[----:B------:R-:W-:Y:S01]  /*00c0*/  SEL R5, R8, R2, P0 ;  /* 0x0000000208057207 */ /* 0x000fe20000000000 */
[----:B-1----:R-:W-:Y:S01]  /*00d0*/  IMAD R0, R0, UR4, R7 ;  /* 0x0000000400007c24 */ /* 0x002fe2000f8e0207 */
[----:B------:R-:W-:Y:S02]  /*00e0*/  SEL R4, R9, R3, P0 ;  /* 0x0000000309047207 */ /* 0x000fe40000000000 */
[----:B------:R-:W-:-:S04]  /*00f0*/  IADD3 R5, P0, PT, R5, -0x1, RZ ;  /* 0xffffffff05057810 */ /* 0x000fc80007f1e0ff */
[----:B------:R-:W-:-:S04]  /*0100*/  IADD3.X R4, PT, PT, R4, -0x1, RZ, P0, !PT ;  /* 0xffffffff04047810 */ /* 0x000fc800007fe4ff */
[----:B------:R-:W-:-:S04]  /*0110*/  LOP3.LUT R3, R4, R3, RZ, 0xfc, !PT ;  /* 0x0000000304037212 */ /* 0x000fc800078efcff */
[----:B------:R-:W-:-:S13]  /*0120*/  ISETP.NE.U32.AND P0, PT, R3, RZ, PT ;  /* 0x000000ff0300720c */ /* 0x000fda0003f05070 */
[----:B--2---:R-:W-:Y:S05]  /*0130*/  @P0 BRA `(.L_x_31) ;  /* 0x0000000000500947 */ /* 0x004fea0003800000 */
[----:B------:R-:W0:Y:S01]  /*0140*/  I2F.U32.RP R3, R2 ;  /* 0x0000000200037306 */ /* 0x000e220000209000 */
[----:B------:R-:W-:-:S07]  /*0150*/  ISETP.NE.U32.AND P2, PT, R2, RZ, PT ;  /* 0x000000ff0200720c */ /* 0x000fce0003f45070 */
[----:B0-----:R-:W0:Y:S02]  /*0160*/  MUFU.RCP R3, R3 ;  /* 0x0000000300037308 */ /* 0x001e240000001000 */
[----:B0-----:R-:W-:-:S06]  /*0170*/  VIADD R6, R3, 0xffffffe ;  /* 0x0ffffffe03067836 */ /* 0x001fcc0000000000 */
[----:B------:R0:W1:Y:S02]  /*0180*/  F2I.FTZ.U32.TRUNC.NTZ R7, R6 ;  /* 0x0000000600077305 */ /* 0x000064000021f000 */
[----:B0-----:R-:W-:Y:S02]  /*0190*/  IMAD.MOV.U32 R6, RZ, RZ, RZ ;  /* 0x000000ffff067224 */ /* 0x001fe400078e00ff */
[----:B-1----:R-:W-:-:S04]  /*01a0*/  IMAD.MOV R9, RZ, RZ, -R7 ;  /* 0x000000ffff097224 */ /* 0x002fc800078e0a07 */
[----:B------:R-:W-:-:S04]  /*01b0*/  IMAD R9, R9, R2, RZ ;  /* 0x0000000209097224 */ /* 0x000fc800078e02ff */
[----:B------:R-:W-:-:S06]  /*01c0*/  IMAD.HI.U32 R4, R7, R9, R6 ;  /* 0x0000000907047227 */ /* 0x000fcc00078e0006 */
[----:B------:R-:W-:-:S04]  /*01d0*/  IMAD.HI.U32 R4, R4, R5, RZ ;  /* 0x0000000504047227 */ /* 0x000fc800078e00ff */
[----:B------:R-:W-:-:S04]  /*01e0*/  IMAD.MOV R7, RZ, RZ, -R4 ;  /* 0x000000ffff077224 */ /* 0x000fc800078e0a04 */
[----:B------:R-:W-:-:S05]  /*01f0*/  IMAD R5, R2, R7, R5 ;  /* 0x0000000702057224 */ /* 0x000fca00078e0205 */
[----:B------:R-:W-:-:S13]  /*0200*/  ISETP.GE.U32.AND P0, PT, R5, R2, PT ;  /* 0x000000020500720c */ /* 0x000fda0003f06070 */
[----:B------:R-:W-:Y:S02]  /*0210*/  @P0 IMAD.IADD R5, R5, 0x1, -R2 ;  /* 0x0000000105050824 */ /* 0x000fe400078e0a02 */
[----:B------:R-:W-:-:S03]  /*0220*/  @P0 VIADD R4, R4, 0x1 ;  /* 0x0000000104040836 */ /* 0x000fc60000000000 */
[----:B------:R-:W-:Y:S01]  /*0230*/  ISETP.GE.U32.AND P1, PT, R5, R2, PT ;  /* 0x000000020500720c */ /* 0x000fe20003f26070 */
[----:B------:R-:W-:-:S12]  /*0240*/  IMAD.MOV.U32 R5, RZ, RZ, RZ ;  /* 0x000000ffff057224 */ /* 0x000fd800078e00ff */
[----:B------:R-:W-:Y:S01]  /*0250*/  @P1 VIADD R4, R4, 0x1 ;  /* 0x0000000104041836 */ /* 0x000fe20000000000 */
[----:B------:R-:W-:Y:S01]  /*0260*/  @!P2 LOP3.LUT R4, RZ, R2, RZ, 0x33, !PT ;  /* 0x00000002ff04a212 */ /* 0x000fe200078e33ff */
[----:B------:R-:W-:Y:S06]  /*0270*/  BRA `(.L_x_32) ;  /* 0x0000000000087947 */ /* 0x000fec0003800000 */
.L_x_31:
[----:B------:R-:W-:-:S07]  /*0280*/  MOV R6, 0x2a0 ;  /* 0x000002a000067802 */ /* 0x000fce0000000f00 */
[----:B------:R-:W-:Y:S05]  /*0290*/  CALL.REL.NOINC `($__internal_1_$__cuda_sm20_div_u64) ;  /* 0x0000000400487944 */ /* 0x000fea0003c00000 */
.L_x_32:
[C---:B------:R-:W-:Y:S01]  /*02a0*/  ISETP.GE.U32.AND P1, PT, R4.reuse, 0x3, PT ;  /* 0x000000030400780c */ /* 0x040fe20003f26070 */
[----:B------:R-:W-:Y:S01]  /*02b0*/  IMAD.MOV.U32 R3, RZ, RZ, RZ ;  /* 0x000000ffff037224 */ /* 0x000fe200078e00ff */
[----:B------:R-:W-:Y:S02]  /*02c0*/  IADD3 R12, P2, PT, R4, 0x1, RZ ;  /* 0x00000001040c7810 */ /* 0x000fe40007f5e0ff */
[----:B------:R-:W-:Y:S02]  /*02d0*/  CS2R R8, SRZ ;  /* 0x0000000000087805 */ /* 0x000fe4000001ff00 */
[----:B------:R-:W-:Y:S02]  /*02e0*/  ISETP.GE.U32.AND.EX P1, PT, R5, RZ, PT, P1 ;  /* 0x000000ff0500720c */ /* 0x000fe40003f26110 */
[----:B------:R-:W-:Y:S02]  /*02f0*/  CS2R R6, SRZ ;  /* 0x0000000000067805 */ /* 0x000fe4000001ff00 */
[----:B------:R-:W-:Y:S01]  /*0300*/  LOP3.LUT R2, R12, 0x3, RZ, 0xc0, !PT ;  /* 0x000000030c027812 */ /* 0x000fe200078ec0ff */
[----:B------:R-:W-:-:S03]  /*0310*/  IMAD.X R24, RZ, RZ, R5, P2 ;  /* 0x000000ffff187224 */ /* 0x000fc600010e0605 */
[----:B------:R-:W-:-:S04]  /*0320*/  ISETP.NE.U32.AND P0, PT, R2, RZ, PT ;  /* 0x000000ff0200720c */ /* 0x000fc80003f05070 */
[----:B------:R-:W-:Y:S01]  /*0330*/  ISETP.NE.AND.EX P0, PT, R3, RZ, PT, P0 ;  /* 0x000000ff0300720c */ /* 0x000fe20003f05300 */
[----:B------:R-:W-:-:S12]  /*0340*/  @!P1 BRA `(.L_x_33) ;  /* 0x0000000000b09947 */ /* 0x000fd80003800000 */
[----:B------:R-:W0:Y:S01]  /*0350*/  LDCU.128 UR8, c[0x0][0x380] ;  /* 0x00007000ff0877ac */ /* 0x000e220008000c00 */
[----:B------:R-:W1:Y:S01]  /*0360*/  LDC.64 R10, c[0x0][0x390] ;  /* 0x0000e400ff0a7b82 */ /* 0x000e620000000a00 */
[----:B------:R-:W-:Y:S01]  /*0370*/  LOP3.LUT R6, R12, 0xfffffffc, RZ, 0xc0, !PT ;  /* 0xfffffffc0c067812 */ /* 0x000fe200078ec0ff */
[----:B------:R-:W-:Y:S01]  /*0380*/  IMAD.MOV.U32 R7, RZ, RZ, R24 ;  /* 0x000000ffff077224 */ /* 0x000fe200078e0018 */
[----:B------:R-:W-:-:S03]  /*0390*/  CS2R R8, SRZ ;  /* 0x0000000000087805 */ /* 0x000fc6000001ff00 */
[----:B------:R-:W-:Y:S01]  /*03a0*/  IMAD.MOV.U32 R28, RZ, RZ, R6 ;  /* 0x000000ffff1c7224 */ /* 0x000fe200078e0006 */
[----:B0-----:R-:W-:Y:S01]  /*03b0*/  UIADD3 UR4, UP0, UPT, UR10, 0x10, URZ ;  /* 0x000000100a047890 */ /* 0x001fe2000ff1e0ff */
[----:B------:R-:W-:-:S03]  /*03c0*/  LEA R5, P1, R0, UR8, 0x3 ;  /* 0x0000000800057c11 */ /* 0x000fc6000f8218ff */
[----:B------:R-:W-:Y:S01]  /*03d0*/  UIADD3.X UR5, UPT, UPT, URZ, UR11, URZ, UP0, !UPT ;  /* 0x0000000bff057290 */ /* 0x000fe200087fe4ff */
[----:B------:R-:W-:Y:S01]  /*03e0*/  LEA.HI.X R4, R0, UR9, RZ, 0x3, P1 ;  /* 0x0000000900047c11 */ /* 0x000fe200088f1cff */
[----:B------:R-:W-:Y:S01]  /*03f0*/  IMAD.U32 R12, RZ, RZ, UR4 ;  /* 0x00000004ff0c7e24 */ /* 0x000fe2000f8e00ff */
[C-C-:B-1----:R-:W-:Y:S02]  /*0400*/  SHF.L.U64.HI R25, R10.reuse, 0x2, R11.reuse ;  /* 0x000000020a197819 */ /* 0x142fe4000001020b */
[C-C-:B------:R-:W-:Y:S01]  /*0410*/  SHF.L.U64.HI R27, R10.reuse, 0x5, R11.reuse ;  /* 0x000000050a1b7819 */ /* 0x140fe2000001020b */
[----:B------:R-:W-:Y:S01]  /*0420*/  IMAD.U32 R13, RZ, RZ, UR5 ;  /* 0x00000005ff0d7e24 */ /* 0x000fe2000f8e00ff */
[C-C-:B------:R-:W-:Y:S02]  /*0430*/  SHF.L.U64.HI R29, R10.reuse, 0x4, R11.reuse ;  /* 0x000000040a1d7819 */ /* 0x140fe4000001020b */
[----:B------:R-:W-:-:S07]  /*0440*/  SHF.L.U64.HI R26, R10, 0x3, R11 ;  /* 0x000000030a1a7819 */ /* 0x000fce000001020b */
.L_x_34:
[----:B0-----:R-:W2:Y:S01]  /*0450*/  LDG.E.64 R20, desc[UR6][R12.64+-0x10] ;  /* 0xfffff0060c147981 */ /* 0x001ea2000c1e1b00 */
[----:B------:R-:W-:Y:S02]  /*0460*/  IMAD.MOV.U32 R14, RZ, RZ, R5 ;  /* 0x000000ffff0e7224 */ /* 0x000fe400078e0005 */
[----:B------:R-:W-:Y:S01]  /*0470*/  IMAD.MOV.U32 R15, RZ, RZ, R4 ;  /* 0x000000ffff0f7224 */ /* 0x000fe200078e0004 */
[----:B------:R-:W-:-:S04]  /*0480*/  LEA R18, P1, R10, R5, 0x3 ;  /* 0x000000050a127211 */ /* 0x000fc800078218ff */
[----:B--2---:R0:W-:Y:S04]  /*0490*/  STG.E.64 desc[UR6][R14.64], R20 ;  /* 0x000000140e007986 */ /* 0x0041e8000c101b06 */
[----:B------:R-:W2:Y:S01]  /*04a0*/  LDG.E.64 R16, desc[UR6][R12.64+-0x8] ;  /* 0xfffff8060c107981 */ /* 0x000ea2000c1e1b00 */
[----:B------:R-:W-:Y:S01]  /*04b0*/  IMAD.X R19, R4, 0x1, R26, P1 ;  /* 0x0000000104137824 */ /* 0x000fe200008e061a */
[----:B------:R-:W-:-:S04]  /*04c0*/  LEA R22, P1, R10, R5, 0x4 ;  /* 0x000000050a167211 */ /* 0x000fc800078220ff */
[----:B--2---:R1:W-:Y:S04]  /*04d0*/  STG.E.64 desc[UR6][R18.64], R16 ;  /* 0x0000001012007986 */ /* 0x0043e8000c101b06 */
[----:B0-----:R-:W2:Y:S01]  /*04e0*/  LDG.E.64 R20, desc[UR6][R12.64] ;  /* 0x000000060c147981 */ /* 0x001ea2000c1e1b00 */
[----:B------:R-:W-:Y:S02]  /*04f0*/  IMAD.X R23, R4, 0x1, R29, P1 ;  /* 0x0000000104177824 */ /* 0x000fe400008e061d */
[----:B------:R-:W-:-:S03]  /*0500*/  IMAD.WIDE.U32 R14, R10, 0x18, R14 ;  /* 0x000000180a0e7825 */ /* 0x000fc600078e000e */
[----:B--2---:R0:W-:Y:S04]  /*0510*/  STG.E.64 desc[UR6][R22.64], R20 ;  /* 0x0000001416007986 */ /* 0x0041e8000c101b06 */
[----:B-1----:R1:W2:Y:S01]  /*0520*/  LDG.E.64 R16, desc[UR6][R12.64+0x8] ;  /* 0x000008060c107981 */ /* 0x0022a2000c1e1b00 */
[----:B------:R-:W-:Y:S01]  /*0530*/  IMAD R19, R11, 0x18, RZ ;  /* 0x000000180b137824 */ /* 0x000fe200078e02ff */
[----:B------:R-:W-:Y:S02]  /*0540*/  IADD3 R28, P1, PT, R28, -0x4, RZ ;  /* 0xfffffffc1c1c7810 */ /* 0x000fe40007f3e0ff */
[----:B------:R-:W-:Y:S01]  /*0550*/  LEA R9, P2, R10, R9, 0x2 ;  /* 0x000000090a097211 */ /* 0x000fe200078410ff */
[----:B------:R-:W-:Y:S01]  /*0560*/  IMAD.IADD R15, R15, 0x1, R19 ;  /* 0x000000010f0f7824 */ /* 0x000fe200078e0213 */
[----:B------:R-:W-:-:S02]  /*0570*/  IADD3.X R24, PT, PT, R24, -0x1, RZ, P1, !PT ;  /* 0xffffffff18187810 */ /* 0x000fc40000ffe4ff */
[----:B------:R-:W-:Y:S01]  /*0580*/  ISETP.NE.U32.AND P1, PT, R28, RZ, PT ;  /* 0x000000ff1c00720c */ /* 0x000fe20003f25070 */
[----:B------:R-:W-:Y:S01]  /*0590*/  IMAD.X R8, R8, 0x1, R25, P2 ;  /* 0x0000000108087824 */ /* 0x000fe200010e0619 */
[----:B------:R-:W-:Y:S02]  /*05a0*/  LEA R5, P3, R10, R5, 0x5 ;  /* 0x000000050a057211 */ /* 0x000fe400078628ff */
[----:B------:R-:W-:Y:S02]  /*05b0*/  ISETP.NE.AND.EX P1, PT, R24, RZ, PT, P1 ;  /* 0x000000ff1800720c */ /* 0x000fe40003f25310 */
[----:B-1----:R-:W-:Y:S01]  /*05c0*/  IADD3 R12, P4, PT, R12, 0x20, RZ ;  /* 0x000000200c0c7810 */ /* 0x002fe20007f9e0ff */
[----:B------:R-:W-:-:S04]  /*05d0*/  IMAD.X R4, R4, 0x1, R27, P3 ;  /* 0x0000000104047824 */ /* 0x000fc800018e061b */
[----:B------:R-:W-:Y:S01]  /*05e0*/  IMAD.X R13, RZ, RZ, R13, P4 ;  /* 0x000000ffff0d7224 */ /* 0x000fe200020e060d */
[----:B--2---:R0:W-:Y:S05]  /*05f0*/  STG.E.64 desc[UR6][R14.64], R16 ;  /* 0x000000100e007986 */ /* 0x0041ea000c101b06 */
[----:B------:R-:W-:Y:S05]  /*0600*/  @P1 BRA `(.L_x_34) ;  /* 0xfffffffc00901947 */ /* 0x000fea000383ffff */
.L_x_33:
[----:B------:R-:W-:Y:S05]  /*0610*/  @!P0 EXIT ;  /* 0x000000000000894d */ /* 0x000fea0003800000 */
[----:B------:R-:W0:Y:S01]  /*0620*/  LDC.64 R12, c[0x0][0x380] ;  /* 0x0000e000ff0c7b82 */ /* 0x000e220000000a00 */
[----:B------:R-:W-:-:S05]  /*0630*/  IADD3 R0, P0, PT, R0, R9, RZ ;  /* 0x0000000900007210 */ /* 0x000fca0007f1e0ff */
[----:B------:R-:W-:Y:S02]  /*0640*/  IMAD.X R8, RZ, RZ, R8, P0 ;  /* 0x000000ffff087224 */ /* 0x000fe400000e0608 */
[----:B------:R-:W1:Y:S08]  /*0650*/  LDC.64 R10, c[0x0][0x388] ;  /* 0x0000e200ff0a7b82 */ /* 0x000e700000000a00 */
[----:B------:R-:W2:Y:S01]  /*0660*/  LDC.64 R4, c[0x0][0x390] ;  /* 0x0000e400ff047b82 */ /* 0x000ea20000000a00 */
[----:B0-----:R-:W-:-:S04]  /*0670*/  LEA R15, P1, R0, R12, 0x3 ;  /* 0x0000000c000f7211 */ /* 0x001fc800078218ff */
[----:B------:R-:W-:Y:S02]  /*0680*/  LEA.HI.X R0, R0, R13, R8, 0x3, P1 ;  /* 0x0000000d00007211 */ /* 0x000fe400008f1c08 */
[----:B-1----:R-:W-:-:S04]  /*0690*/  LEA R10, P2, R6, R10, 0x3 ;  /* 0x0000000a060a7211 */ /* 0x002fc800078418ff */
[----:B------:R-:W-:Y:S02]  /*06a0*/  LEA.HI.X R11, R6, R11, R7, 0x3, P2 ;  /* 0x0000000b060b7211 */ /* 0x000fe400010f1c07 */
[----:B--2---:R-:W-:-:S07]  /*06b0*/  SHF.L.U64.HI R5, R4, 0x3, R5 ;  /* 0x0000000304057819 */ /* 0x004fce0000010205 */
.L_x_35:
[----:B0-----:R-:W-:Y:S02]  /*06c0*/  IMAD.MOV.U32 R6, RZ, RZ, R10 ;  /* 0x000000ffff067224 */ /* 0x001fe400078e000a */
[----:B------:R-:W-:-:S06]  /*06d0*/  IMAD.MOV.U32 R7, RZ, RZ, R11 ;  /* 0x000000ffff077224 */ /* 0x000fcc00078e000b */
[----:B------:R-:W2:Y:S01]  /*06e0*/  LDG.E.64 R6, desc[UR6][R6.64] ;  /* 0x0000000606067981 */ /* 0x000ea2000c1e1b00 */
[----:B------:R-:W-:Y:S01]  /*06f0*/  IMAD.MOV.U32 R8, RZ, RZ, R15 ;  /* 0x000000ffff087224 */ /* 0x000fe200078e000f */
[----:B------:R-:W-:Y:S01]  /*0700*/  IADD3 R2, P0, PT, R2, -0x1, RZ ;  /* 0xffffffff02027810 */ /* 0x000fe20007f1e0ff */
[----:B------:R-:W-:Y:S01]  /*0710*/  IMAD.MOV.U32 R9, RZ, RZ, R0 ;  /* 0x000000ffff097224 */ /* 0x000fe200078e0000 */
[----:B------:R-:W-:Y:S02]  /*0720*/  LEA R15, P1, R4, R15, 0x3 ;  /* 0x0000000f040f7211 */ /* 0x000fe400078218ff */
[----:B------:R-:W-:Y:S02]  /*0730*/  IADD3.X R3, PT, PT, R3, -0x1, RZ, P0, !PT ;  /* 0xffffffff03037810 */ /* 0x000fe400007fe4ff */
[----:B------:R-:W-:Y:S01]  /*0740*/  ISETP.NE.U32.AND P0, PT, R2, RZ, PT ;  /* 0x000000ff0200720c */ /* 0x000fe20003f05070 */
[----:B------:R-:W-:Y:S01]  /*0750*/  IMAD.X R0, R0, 0x1, R5, P1 ;  /* 0x0000000100007824 */ /* 0x000fe200008e0605 */
[----:B------:R-:W-:-:S02]  /*0760*/  IADD3 R10, P2, PT, R10, 0x8, RZ ;  /* 0x000000080a0a7810 */ /* 0x000fc40007f5e0ff */
[----:B------:R-:W-:-:S03]  /*0770*/  ISETP.NE.AND.EX P0, PT, R3, RZ, PT, P0 ;  /* 0x000000ff0300720c */ /* 0x000fc60003f05300 */
[----:B------:R-:W-:Y:S01]  /*0780*/  IMAD.X R11, RZ, RZ, R11, P2 ;  /* 0x000000ffff0b7224 */ /* 0x000fe200010e060b */
[----:B--2---:R0:W-:Y:S09]  /*0790*/  STG.E.64 desc[UR6][R8.64], R6 ;  /* 0x0000000608007986 */ /* 0x0041f2000c101b06 */
[----:B------:R-:W-:Y:S05]  /*07a0*/  @P0 BRA `(.L_x_35) ;  /* 0xfffffffc00c40947 */ /* 0x000fea000383ffff */
[----:B------:R-:W-:Y:S05]  /*07b0*/  EXIT ;  /* 0x000000000000794d */ /* 0x000fea0003800000 */
        .weak           $__internal_1_$__cuda_sm20_div_u64
        .type           $__internal_1_$__cuda_sm20_div_u64,@function
        .size           $__internal_1_$__cuda_sm20_div_u64,(.L_x_38 - $__internal_1_$__cuda_sm20_div_u64)
$__internal_1_$__cuda_sm20_div_u64:
[----:B------:R-:W0:Y:S01]  /*07c0*/  LDCU.64 UR4, c[0x0][0x390] ;  /* 0x00007200ff0477ac */ /* 0x000e220008000a00 */
[----:B------:R-:W1:Y:S01]  /*07d0*/  LDC.64 R2, c[0x0][0x390] ;  /* 0x0000e400ff027b82 */ /* 0x000e620000000a00 */
[----:B0-----:R-:W0:Y:S08]  /*07e0*/  I2F.U64.RP R7, UR4 ;  /* 0x0000000400077d12 */ /* 0x001e300008309000 */
[----:B0-----:R-:W0:Y:S02]  /*07f0*/  MUFU.RCP R7, R7 ;  /* 0x0000000700077308 */ /* 0x001e240000001000 */
[----:B0-----:R-:W-:-:S06]  /*0800*/  VIADD R8, R7, 0x1ffffffe ;  /* 0x1ffffffe07087836 */ /* 0x001fcc0000000000 */
[----:B------:R-:W1:Y:S02]  /*0810*/  F2I.U64.TRUNC R8, R8 ;  /* 0x0000000800087311 */ /* 0x000e64000020d800 */
[----:B-1----:R-:W-:-:S04]  /*0820*/  IMAD.WIDE.U32 R10, R8, R2, RZ ;  /* 0x00000002080a7225 */ /* 0x002fc800078e00ff */
[----:B------:R-:W-:Y:S01]  /*0830*/  IMAD R11, R8, R3, R11 ;  /* 0x00000003080b7224 */ /* 0x000fe200078e020b */
[----:B------:R-:W-:-:S03]  /*0840*/  IADD3 R13, P0, PT, RZ, -R10, RZ ;  /* 0x8000000aff0d7210 */ /* 0x000fc60007f1e0ff */
[----:B------:R-:W-:Y:S02]  /*0850*/  IMAD R11, R9, R2, R11 ;  /* 0x00000002090b7224 */ /* 0x000fe400078e020b */
[----:B------:R-:W-:-:S04]  /*0860*/  IMAD.HI.U32 R10, R8, R13, RZ ;  /* 0x0000000d080a7227 */ /* 0x000fc800078e00ff */
[----:B------:R-:W-:Y:S02]  /*0870*/  IMAD.X R15, RZ, RZ, ~R11, P0 ;  /* 0x000000ffff0f7224 */ /* 0x000fe400000e0e0b */
[----:B------:R-:W-:Y:S02]  /*0880*/  IMAD.MOV.U32 R11, RZ, RZ, R8 ;  /* 0x000000ffff0b7224 */ /* 0x000fe400078e0008 */
[-C--:B------:R-:W-:Y:S02]  /*0890*/  IMAD R17, R9, R15.reuse, RZ ;  /* 0x0000000f09117224 */ /* 0x080fe400078e02ff */
[----:B------:R-:W-:-:S04]  /*08a0*/  IMAD.WIDE.U32 R10, P0, R8, R15, R10 ;  /* 0x0000000f080a7225 */ /* 0x000fc8000780000a */
[----:B------:R-:W-:-:S04]  /*08b0*/  IMAD.HI.U32 R7, R9, R15, RZ ;  /* 0x0000000f09077227 */ /* 0x000fc800078e00ff */
[----:B------:R-:W-:-:S04]  /*08c0*/  IMAD.HI.U32 R10, P1, R9, R13, R10 ;  /* 0x0000000d090a7227 */ /* 0x000fc8000782000a */
[----:B------:R-:W-:Y:S01]  /*08d0*/  IMAD.X R7, R7, 0x1, R9, P0 ;  /* 0x0000000107077824 */ /* 0x000fe200000e0609 */
[----:B------:R-:W-:-:S04]  /*08e0*/  IADD3 R11, P2, PT, R17, R10, RZ ;  /* 0x0000000a110b7210 */ /* 0x000fc80007f5e0ff */
[----:B------:R-:W-:Y:S01]  /*08f0*/  IADD3.X R7, PT, PT, RZ, RZ, R7, P2, P1 ;  /* 0x000000ffff077210 */ /* 0x000fe200017e2407 */
[----:B------:R-:W-:-:S04]  /*0900*/  IMAD.WIDE.U32 R8, R11, R2, RZ ;  /* 0x000000020b087225 */ /* 0x000fc800078e00ff */
[----:B------:R-:W-:Y:S01]  /*0910*/  IMAD R9, R11, R3, R9 ;  /* 0x000000030b097224 */ /* 0x000fe200078e0209 */
[----:B------:R-:W-:-:S03]  /*0920*/  IADD3 R13, P0, PT, RZ, -R8, RZ ;  /* 0x80000008ff0d7210 */ /* 0x000fc60007f1e0ff */
[----:B------:R-:W-:Y:S02]  /*0930*/  IMAD R9, R7, R2, R9 ;  /* 0x0000000207097224 */ /* 0x000fe400078e0209 */
[----:B------:R-:W-:-:S04]  /*0940*/  IMAD.HI.U32 R10, R11, R13, RZ ;  /* 0x0000000d0b0a7227 */ /* 0x000fc800078e00ff */
[----:B------:R-:W-:Y:S02]  /*0950*/  IMAD.X R8, RZ, RZ, ~R9, P0 ;  /* 0x000000ffff087224 */ /* 0x000fe400000e0e09 */
[----:B------:R-:W-:Y:S02]  /*0960*/  IMAD.MOV.U32 R9, RZ, RZ, RZ ;  /* 0x000000ffff097224 */ /* 0x000fe400078e00ff */
        /* <DEDUP_REMOVED lines=13> */
[----:B------:R-:W-:Y:S02]  /*0a40*/  IMAD.X R7, RZ, RZ, R7, P0 ;  /* 0x000000ffff077224 */ /* 0x000fe400000e0607 */
[----:B------:R-:W-:-:S04]  /*0a50*/  IMAD.WIDE.U32 R8, R11, R2, RZ ;  /* 0x000000020b087225 */ /* 0x000fc800078e00ff */
[----:B------:R-:W-:Y:S01]  /*0a60*/  IMAD.X R7, RZ, RZ, R7, P1 ;  /* 0x000000ffff077224 */ /* 0x000fe200008e0607 */
[----:B------:R-:W-:Y:S01]  /*0a70*/  IADD3 R13, P1, PT, -R8, R5, RZ ;  /* 0x00000005080d7210 */ /* 0x000fe20007f3e1ff */
[----:B------:R-:W-:-:S03]  /*0a80*/  IMAD R9, R11, R3, R9 ;  /* 0x000000030b097224 */ /* 0x000fc600078e0209 */
[-C--:B------:R-:W-:Y:S01]  /*0a90*/  ISETP.GE.U32.AND P0, PT, R13, R2.reuse, PT ;  /* 0x000000020d00720c */ /* 0x080fe20003f06070 */
[----:B------:R-:W-:-:S04]  /*0aa0*/  IMAD R9, R7, R2, R9 ;  /* 0x0000000207097224 */ /* 0x000fc800078e0209 */
[----:B------:R-:W-:Y:S01]  /*0ab0*/  IMAD.X R12, R4, 0x1, ~R9, P1 ;  /* 0x00000001040c7824 */ /* 0x000fe200008e0e09 */
[----:B------:R-:W-:Y:S02]  /*0ac0*/  IADD3 R4, P2, PT, R11, 0x1, RZ ;  /* 0x000000010b047810 */ /* 0x000fe40007f5e0ff */
[----:B------:R-:W-:Y:S02]  /*0ad0*/  IADD3 R5, P1, PT, R13, -R2, RZ ;  /* 0x800000020d057210 */ /* 0x000fe40007f3e0ff */
[C---:B------:R-:W-:Y:S01]  /*0ae0*/  ISETP.GE.U32.AND.EX P0, PT, R12.reuse, R3, PT, P0 ;  /* 0x000000030c00720c */ /* 0x040fe20003f06100 */
[----:B------:R-:W-:Y:S02]  /*0af0*/  IMAD.X R8, RZ, RZ, R7, P2 ;  /* 0x000000ffff087224 */ /* 0x000fe400010e0607 */
[----:B------:R-:W-:Y:S01]  /*0b00*/  IMAD.X R10, R12, 0x1, ~R3, P1 ;  /* 0x000000010c0a7824 */ /* 0x000fe200008e0e03 */
[----:B------:R-:W-:Y:S02]  /*0b10*/  SEL R11, R4, R11, P0 ;  /* 0x0000000b040b7207 */ /* 0x000fe40000000000 */
[----:B------:R-:W-:-:S02]  /*0b20*/  SEL R5, R5, R13, P0 ;  /* 0x0000000d05057207 */ /* 0x000fc40000000000 */
[----:B------:R-:W-:Y:S01]  /*0b30*/  SEL R8, R8, R7, P0 ;  /* 0x0000000708087207 */ /* 0x000fe20000000000 */
[----:B------:R-:W-:Y:S01]  /*0b40*/  IMAD.MOV.U32 R7, RZ, RZ, 0x0 ;  /* 0x00000000ff077424 */ /* 0x000fe200078e00ff */
[----:B------:R-:W-:Y:S02]  /*0b50*/  IADD3 R4, P2, PT, R11, 0x1, RZ ;  /* 0x000000010b047810 */ /* 0x000fe40007f5e0ff */
[----:B------:R-:W-:Y:S02]  /*0b60*/  SEL R10, R10, R12, P0 ;  /* 0x0000000c0a0a7207 */ /* 0x000fe40000000000 */
[----:B------:R-:W-:Y:S01]  /*0b70*/  ISETP.GE.U32.AND P0, PT, R5, R2, PT ;  /* 0x000000020500720c */ /* 0x000fe20003f06070 */
[----:B------:R-:W-:Y:S01]  /*0b80*/  IMAD.X R5, RZ, RZ, R8, P2 ;  /* 0x000000ffff057224 */ /* 0x000fe200010e0608 */
[----:B------:R-:W-:Y:S02]  /*0b90*/  ISETP.NE.U32.AND P1, PT, R2, RZ, PT ;  /* 0x000000ff0200720c */ /* 0x000fe40003f25070 */
[----:B------:R-:W-:-:S02]  /*0ba0*/  ISETP.GE.U32.AND.EX P0, PT, R10, R3, PT, P0 ;  /* 0x000000030a00720c */ /* 0x000fc40003f06100 */
[----:B------:R-:W-:Y:S02]  /*0bb0*/  ISETP.NE.AND.EX P1, PT, R3, RZ, PT, P1 ;  /* 0x000000ff0300720c */ /* 0x000fe40003f25310 */
[----:B------:R-:W-:Y:S02]  /*0bc0*/  SEL R4, R4, R11, P0 ;  /* 0x0000000b04047207 */ /* 0x000fe40000000000 */
[----:B------:R-:W-:Y:S02]  /*0bd0*/  SEL R5, R5, R8, P0 ;  /* 0x0000000805057207 */ /* 0x000fe40000000000 */
[----:B------:R-:W-:Y:S02]  /*0be0*/  SEL R4, R4, 0xffffffff, P1 ;  /* 0xffffffff04047807 */ /* 0x000fe40000800000 */
[----:B------:R-:W-:Y:S01]  /*0bf0*/  SEL R5, R5, 0xffffffff, P1 ;  /* 0xffffffff05057807 */ /* 0x000fe20000800000 */
[----:B------:R-:W-:Y:S06]  /*0c00*/  RET.REL.NODEC R6 `(_Z10PreProcessPdS_xx) ;  /* 0xfffffff006fc7950 */ /* 0x000fec0003c3ffff */
.L_x_36:
        /* <DEDUP_REMOVED lines=15> */
.L_x_38:


//--------------------- .nv.shared._Z19PermanentCalculatorxPfS_Pixxxxxx --------------------------
	.section	.nv.shared._Z19PermanentCalculatorxPfS_Pixxxxxx,"aw",@nobits
	.sectionflags	@""
	.align	16
	.zero		1024


//--------------------- .nv.shared.reserved.0     --------------------------
	.section	.nv.shared.reserved.0,"aw",@nobits
	.weak		__nv_reservedSMEM_offset_0_alias
	.size		__nv_reservedSMEM_offset_0_alias, 0, 64
	.other		__nv_reservedSMEM_offset_0_alias,@"STO_CUDA_RESERVED_SHARED STV_DEFAULT"
__nv_reservedSMEM_offset_0_alias:
	.zero		0
	.zero		64


//--------------------- .nv.shared._Z10PreProcessPdS_xx --------------------------
	.section	.nv.shared._Z10PreProcessPdS_xx,"aw",@nobits
	.sectionflags	@""
	.align	16
	.zero		1024


//--------------------- .nv.constant0._Z19PermanentCalculatorxPfS_Pixxxxxx --------------------------
	.section	.nv.constant0._Z19PermanentCalculatorxPfS_Pixxxxxx,"a",@progbits
	.sectionflags	@""
	.align	4
.nv.constant0._Z19PermanentCalculatorxPfS_Pixxxxxx:
	.zero		976


//--------------------- .nv.constant0._Z10PreProcessPdS_xx --------------------------
	.section	.nv.constant0._Z10PreProcessPdS_xx,"a",@progbits
	.sectionflags	@""
	.align	4
.nv.constant0._Z10PreProcessPdS_xx:
	.zero		928


//--------------------- SYMBOLS --------------------------

	.type		.nv.reservedSmem.offset0,@object
	.size		.nv.reservedSmem.offset0,0x4
	.type		.nv.reservedSmem.cap,@object
	.size		.nv.reservedSmem.cap,0x4
